def attn_fwd(
    Q,
    K,
    V,
    Out,
    Lse,
    sm_scale,
    stride_qz,
    stride_qh,
    stride_qm,
    stride_qk,
    stride_kz,
    stride_kh,
    stride_kn,
    stride_kk,
    stride_vz,
    stride_vh,
    stride_vn,
    stride_vk,
    stride_oz,
    stride_oh,
    stride_om,
    stride_ok,
    seqlen_q,
    seqlen_k,
    BLOCK_M: tl.constexpr,
    BLOCK_N: tl.constexpr,
    HEAD_DIM: tl.constexpr,
    CAUSAL: tl.constexpr,
):
    start_m = tl.program_id(0)
    off_hz = tl.program_id(1)
    q_off = off_hz * stride_qh
    k_off = off_hz * stride_kh
    v_off = off_hz * stride_vh
    offs_m = start_m * BLOCK_M + tl.arange(0, BLOCK_M)
    offs_d = tl.arange(0, HEAD_DIM)
    offs_n = tl.arange(0, BLOCK_N)
    q_ptrs = Q + q_off + offs_m[:, None] * stride_qm + offs_d[None, :] * stride_qk
    k_ptrs = K + k_off + offs_d[:, None] * stride_kk + offs_n[None, :] * stride_kn
    v_ptrs = V + v_off + offs_n[:, None] * stride_vn + offs_d[None, :] * stride_vk
    m_i = tl.full([BLOCK_M], float("-inf"), dtype=tl.float32)
    l_i = tl.zeros([BLOCK_M], dtype=tl.float32) + 1.0
    acc = tl.zeros([BLOCK_M, HEAD_DIM], dtype=tl.float32)
    q = tl.load(q_ptrs)
    acc, l_i, m_i = _attn_fwd_inner(
        acc,
        l_i,
        m_i,
        q,
        k_ptrs,
        v_ptrs,
        sm_scale,
        stride_kn,
        stride_vn,
        start_m,
        seqlen_k,
        BLOCK_M,
        BLOCK_N,
        HEAD_DIM,
        CAUSAL,
    )
    acc = acc / l_i[:, None]
    lse = m_i + tl.math.log2(l_i) / 1.4426950408889634
    o_ptrs = (
        Out
        + off_hz * stride_oh
        + offs_m[:, None] * stride_om
        + offs_d[None, :] * stride_ok
    )
    tl.store(o_ptrs, acc.to(Out.dtype.element_ty))
    tl.store(Lse + off_hz * seqlen_q + offs_m, lse)

# config = {"BLOCK_M": 128, "BLOCK_N": 64, "HEAD_DIM": 32, "arch": "sm_80", "causal": false, "dtype": "bf16", "num_stages": 2, "num_warps": 8}
# arch = sm_80


// ===== COMPILED SASS (sm_80) =====

	.target	sm_80

	.elftype	@"ET_EXEC"


//--------------------- .note.nv.tkinfo           --------------------------
	.section	.note.nv.tkinfo,"",@"SHT_NOTE"
	.sectionflags	@"SHF_NOTE_NV_TKINFO"
	.tkinfo
        /*0018*/ 	.word	0x00000002
        /*0030*/ 	.string	""
        /*0030*/ 	.string	"ptxas"
        /*0030*/ 	.string	"Cuda compilation tools, release 13.0, V13.0.88"
        /*0030*/ 	.string	"Build cuda_13.0.r13.0/compiler.36424714_0"
        /*0030*/ 	.string	"-v  -suppress-debug-info  -lineinfo  -arch sm_80 "



//--------------------- .note.nv.cuinfo           --------------------------
	.section	.note.nv.cuinfo,"",@"SHT_NOTE"
	.sectionflags	@"SHF_NOTE_NV_CUINFO"
        /*0018*/ 	.short	0x0002
        /*001a*/ 	.short	0x0050
        /*001c*/ 	.short	0x0082
	.zero		2


//--------------------- .nv.info                  --------------------------
	.section	.nv.info,"",@"SHT_CUDA_INFO"
	.align	4


	//----- nvinfo : EIATTR_REGCOUNT
	.align		4
        /*0000*/ 	.byte	0x04, 0x2f
        /*0002*/ 	.short	(.L_2 - .L_1)
	.align		4
.L_1:
        /*0004*/ 	.word	index@(attn_fwd)
        /*0008*/ 	.word	0x0000007f


	//----- nvinfo : EIATTR_FRAME_SIZE
	.align		4
.L_2:
        /*000c*/ 	.byte	0x04, 0x11
        /*000e*/ 	.short	(.L_4 - .L_3)
	.align		4
.L_3:
        /*0010*/ 	.word	index@(attn_fwd)
        /*0014*/ 	.word	0x00000000


	//----- nvinfo : EIATTR_MIN_STACK_SIZE
	.align		4
.L_4:
        /*0018*/ 	.byte	0x04, 0x12
        /*001a*/ 	.short	(.L_6 - .L_5)
	.align		4
.L_5:
        /*001c*/ 	.word	index@(attn_fwd)
        /*0020*/ 	.word	0x00000000
.L_6:


//--------------------- .nv.info.attn_fwd         --------------------------
	.section	.nv.info.attn_fwd,"",@"SHT_CUDA_INFO"
	.sectionflags	@""
	.align	4


	//----- nvinfo : EIATTR_CUDA_API_VERSION
	.align		4
        /*0000*/ 	.byte	0x04, 0x37
        /*0002*/ 	.short	(.L_8 - .L_7)
.L_7:
        /*0004*/ 	.word	0x00000082


	//----- nvinfo : EIATTR_SW2861232_WAR
	.align		4
.L_8:
        /*0008*/ 	.byte	0x01, 0x35
	.zero		2


	//----- nvinfo : EIATTR_PARAM_CBANK
	.align		4
        /*000c*/ 	.byte	0x04, 0x0a
        /*000e*/ 	.short	(.L_10 - .L_9)
	.align		4
.L_9:
        /*0010*/ 	.word	index@(.nv.constant0.attn_fwd)
        /*0014*/ 	.short	0x0160
        /*0016*/ 	.short	0x0088


	//----- nvinfo : EIATTR_CBANK_PARAM_SIZE
	.align		4
.L_10:
        /*0018*/ 	.byte	0x03, 0x19
        /*001a*/ 	.short	0x0088


	//----- nvinfo : EIATTR_KPARAM_INFO
	.align		4
        /*001c*/ 	.byte	0x04, 0x17
        /*001e*/ 	.short	(.L_12 - .L_11)
.L_11:
        /*0020*/ 	.word	0x00000000
        /*0024*/ 	.short	0x0019
        /*0026*/ 	.short	0x0080
        /*0028*/ 	.byte	0x00, 0xf4, 0x21, 0x00


	//----- nvinfo : EIATTR_KPARAM_INFO
	.align		4
.L_12:
        /*002c*/ 	.byte	0x04, 0x17
        /*002e*/ 	.short	(.L_14 - .L_13)
.L_13:
        /*0030*/ 	.word	0x00000000
        /*0034*/ 	.short	0x0018
        /*0036*/ 	.short	0x0078
        /*0038*/ 	.byte	0x00, 0xf4, 0x21, 0x00


	//----- nvinfo : EIATTR_KPARAM_INFO
	.align		4
.L_14:
        /*003c*/ 	.byte	0x04, 0x17
        /*003e*/ 	.short	(.L_16 - .L_15)
.L_15:
        /*0040*/ 	.word	0x00000000
        /*0044*/ 	.short	0x0017
        /*0046*/ 	.short	0x0070
        /*0048*/ 	.byte	0x00, 0xf0, 0x11, 0x00


	//----- nvinfo : EIATTR_KPARAM_INFO
	.align		4
.L_16:
        /*004c*/ 	.byte	0x04, 0x17
        /*004e*/ 	.short	(.L_18 - .L_17)
.L_17:
        /*0050*/ 	.word	0x00000000
        /*0054*/ 	.short	0x0016
        /*0056*/ 	.short	0x006c
        /*0058*/ 	.byte	0x00, 0xf0, 0x11, 0x00


	//----- nvinfo : EIATTR_KPARAM_INFO
	.align		4
.L_18:
        /*005c*/ 	.byte	0x04, 0x17
        /*005e*/ 	.short	(.L_20 - .L_19)
.L_19:
        /*0060*/ 	.word	0x00000000
        /*0064*/ 	.short	0x0015
        /*0066*/ 	.short	0x0068
        /*0068*/ 	.byte	0x00, 0xf0, 0x11, 0x00


	//----- nvinfo : EIATTR_KPARAM_INFO
	.align		4
.L_20:
        /*006c*/ 	.byte	0x04, 0x17
        /*006e*/ 	.short	(.L_22 - .L_21)
.L_21:
        /*0070*/ 	.word	0x00000000
        /*0074*/ 	.short	0x0014
        /*0076*/ 	.short	0x0064
        /*0078*/ 	.byte	0x00, 0xf0, 0x11, 0x00


	//----- nvinfo : EIATTR_KPARAM_INFO
	.align		4
.L_22:
        /*007c*/ 	.byte	0x04, 0x17
        /*007e*/ 	.short	(.L_24 - .L_23)
.L_23:
        /*0080*/ 	.word	0x00000000
        /*0084*/ 	.short	0x0013
        /*0086*/ 	.short	0x0060
        /*0088*/ 	.byte	0x00, 0xf0, 0x11, 0x00


	//----- nvinfo : EIATTR_KPARAM_INFO
	.align		4
.L_24:
        /*008c*/ 	.byte	0x04, 0x17
        /*008e*/ 	.short	(.L_26 - .L_25)
.L_25:
        /*0090*/ 	.word	0x00000000
        /*0094*/ 	.short	0x0012
        /*0096*/ 	.short	0x005c
        /*0098*/ 	.byte	0x00, 0xf0, 0x11, 0x00


	//----- nvinfo : EIATTR_KPARAM_INFO
	.align		4
.L_26:
        /*009c*/ 	.byte	0x04, 0x17
        /*009e*/ 	.short	(.L_28 - .L_27)
.L_27:
        /*00a0*/ 	.word	0x00000000
        /*00a4*/ 	.short	0x0011
        /*00a6*/ 	.short	0x0058
        /*00a8*/ 	.byte	0x00, 0xf0, 0x11, 0x00


	//----- nvinfo : EIATTR_KPARAM_INFO
	.align		4
.L_28:
        /*00ac*/ 	.byte	0x04, 0x17
        /*00ae*/ 	.short	(.L_30 - .L_29)
.L_29:
        /*00b0*/ 	.word	0x00000000
        /*00b4*/ 	.short	0x0010
        /*00b6*/ 	.short	0x0054
        /*00b8*/ 	.byte	0x00, 0xf0, 0x11, 0x00


	//----- nvinfo : EIATTR_KPARAM_INFO
	.align		4
.L_30:
        /*00bc*/ 	.byte	0x04, 0x17
        /*00be*/ 	.short	(.L_32 - .L_31)
.L_31:
        /*00c0*/ 	.word	0x00000000
        /*00c4*/ 	.short	0x000f
        /*00c6*/ 	.short	0x0050
        /*00c8*/ 	.byte	0x00, 0xf0, 0x11, 0x00


	//----- nvinfo : EIATTR_KPARAM_INFO
	.align		4
.L_32:
        /*00cc*/ 	.byte	0x04, 0x17
        /*00ce*/ 	.short	(.L_34 - .L_33)
.L_33:
        /*00d0*/ 	.word	0x00000000
        /*00d4*/ 	.short	0x000e
        /*00d6*/ 	.short	0x004c
        /*00d8*/ 	.byte	0x00, 0xf0, 0x11, 0x00


	//----- nvinfo : EIATTR_KPARAM_INFO
	.align		4
.L_34:
        /*00dc*/ 	.byte	0x04, 0x17
        /*00de*/ 	.short	(.L_36 - .L_35)
.L_35:
        /*00e0*/ 	.word	0x00000000
        /*00e4*/ 	.short	0x000d
        /*00e6*/ 	.short	0x0048
        /*00e8*/ 	.byte	0x00, 0xf0, 0x11, 0x00


	//----- nvinfo : EIATTR_KPARAM_INFO
	.align		4
.L_36:
        /*00ec*/ 	.byte	0x04, 0x17
        /*00ee*/ 	.short	(.L_38 - .L_37)
.L_37:
        /*00f0*/ 	.word	0x00000000
        /*00f4*/ 	.short	0x000c
        /*00f6*/ 	.short	0x0044
        /*00f8*/ 	.byte	0x00, 0xf0, 0x11, 0x00


	//----- nvinfo : EIATTR_KPARAM_INFO
	.align		4
.L_38:
        /*00fc*/ 	.byte	0x04, 0x17
        /*00fe*/ 	.short	(.L_40 - .L_39)
.L_39:
        /*0100*/ 	.word	0x00000000
        /*0104*/ 	.short	0x000b
        /*0106*/ 	.short	0x0040
        /*0108*/ 	.byte	0x00, 0xf0, 0x11, 0x00


	//----- nvinfo : EIATTR_KPARAM_INFO
	.align		4
.L_40:
        /*010c*/ 	.byte	0x04, 0x17
        /*010e*/ 	.short	(.L_42 - .L_41)
.L_41:
        /*0110*/ 	.word	0x00000000
        /*0114*/ 	.short	0x000a
        /*0116*/ 	.short	0x003c
        /*0118*/ 	.byte	0x00, 0xf0, 0x11, 0x00


	//----- nvinfo : EIATTR_KPARAM_INFO
	.align		4
.L_42:
        /*011c*/ 	.byte	0x04, 0x17
        /*011e*/ 	.short	(.L_44 - .L_43)
.L_43:
        /*0120*/ 	.word	0x00000000
        /*0124*/ 	.short	0x0009
        /*0126*/ 	.short	0x0038
        /*0128*/ 	.byte	0x00, 0xf0, 0x11, 0x00


	//----- nvinfo : EIATTR_KPARAM_INFO
	.align		4
.L_44:
        /*012c*/ 	.byte	0x04, 0x17
        /*012e*/ 	.short	(.L_46 - .L_45)
.L_45:
        /*0130*/ 	.word	0x00000000
        /*0134*/ 	.short	0x0008
        /*0136*/ 	.short	0x0034
        /*0138*/ 	.byte	0x00, 0xf0, 0x11, 0x00


	//----- nvinfo : EIATTR_KPARAM_INFO
	.align		4
.L_46:
        /*013c*/ 	.byte	0x04, 0x17
        /*013e*/ 	.short	(.L_48 - .L_47)
.L_47:
        /*0140*/ 	.word	0x00000000
        /*0144*/ 	.short	0x0007
        /*0146*/ 	.short	0x0030
        /*0148*/ 	.byte	0x00, 0xf0, 0x11, 0x00


	//----- nvinfo : EIATTR_KPARAM_INFO
	.align		4
.L_48:
        /*014c*/ 	.byte	0x04, 0x17
        /*014e*/ 	.short	(.L_50 - .L_49)
.L_49:
        /*0150*/ 	.word	0x00000000
        /*0154*/ 	.short	0x0006
        /*0156*/ 	.short	0x002c
        /*0158*/ 	.byte	0x00, 0xf0, 0x11, 0x00


	//----- nvinfo : EIATTR_KPARAM_INFO
	.align		4
.L_50:
        /*015c*/ 	.byte	0x04, 0x17
        /*015e*/ 	.short	(.L_52 - .L_51)
.L_51:
        /*0160*/ 	.word	0x00000000
        /*0164*/ 	.short	0x0005
        /*0166*/ 	.short	0x0028
        /*0168*/ 	.byte	0x00, 0xf0, 0x11, 0x00


	//----- nvinfo : EIATTR_KPARAM_INFO
	.align		4
.L_52:
        /*016c*/ 	.byte	0x04, 0x17
        /*016e*/ 	.short	(.L_54 - .L_53)
.L_53:
        /*0170*/ 	.word	0x00000000
        /*0174*/ 	.short	0x0004
        /*0176*/ 	.short	0x0020
        /*0178*/ 	.byte	0x00, 0xf4, 0x21, 0x00


	//----- nvinfo : EIATTR_KPARAM_INFO
	.align		4
.L_54:
        /*017c*/ 	.byte	0x04, 0x17
        /*017e*/ 	.short	(.L_56 - .L_55)
.L_55:
        /*0180*/ 	.word	0x00000000
        /*0184*/ 	.short	0x0003
        /*0186*/ 	.short	0x0018
        /*0188*/ 	.byte	0x00, 0xf4, 0x21, 0x00


	//----- nvinfo : EIATTR_KPARAM_INFO
	.align		4
.L_56:
        /*018c*/ 	.byte	0x04, 0x17
        /*018e*/ 	.short	(.L_58 - .L_57)
.L_57:
        /*0190*/ 	.word	0x00000000
        /*0194*/ 	.short	0x0002
        /*0196*/ 	.short	0x0010
        /*0198*/ 	.byte	0x00, 0xf4, 0x21, 0x00


	//----- nvinfo : EIATTR_KPARAM_INFO
	.align		4
.L_58:
        /*019c*/ 	.byte	0x04, 0x17
        /*019e*/ 	.short	(.L_60 - .L_59)
.L_59:
        /*01a0*/ 	.word	0x00000000
        /*01a4*/ 	.short	0x0001
        /*01a6*/ 	.short	0x0008
        /*01a8*/ 	.byte	0x00, 0xf4, 0x21, 0x00


	//----- nvinfo : EIATTR_KPARAM_INFO
	.align		4
.L_60:
        /*01ac*/ 	.byte	0x04, 0x17
        /*01ae*/ 	.short	(.L_62 - .L_61)
.L_61:
        /*01b0*/ 	.word	0x00000000
        /*01b4*/ 	.short	0x0000
        /*01b6*/ 	.short	0x0000
        /*01b8*/ 	.byte	0x00, 0xf4, 0x21, 0x00


	//----- nvinfo : EIATTR_MAXREG_COUNT
	.align		4
.L_62:
        /*01bc*/ 	.byte	0x03, 0x1b
        /*01be*/ 	.short	0x00ff


	//----- nvinfo : EIATTR_NUM_BARRIERS
	.align		4
        /*01c0*/ 	.byte	0x02, 0x4c
        /*01c2*/ 	.byte	0x01
	.zero		1


	//----- nvinfo : EIATTR_MERCURY_ISA_VERSION
	.align		4
        /*01c4*/ 	.byte	0x03, 0x5f
        /*01c6*/ 	.short	0x0000


	//----- nvinfo : EIATTR_COOP_GROUP_MASK_REGIDS
	.align		4
        /*01c8*/ 	.byte	0x04, 0x29
        /*01ca*/ 	.short	(.L_64 - .L_63)


	//   ....[0]....
.L_63:
        /*01cc*/ 	.word	0xffffffff


	//   ....[1]....
        /*01d0*/ 	.word	0xffffffff


	//   ....[2]....
        /*01d4*/ 	.word	0xffffffff


	//   ....[3]....
        /*01d8*/ 	.word	0xffffffff


	//   ....[4]....
        /*01dc*/ 	.word	0xffffffff


	//   ....[5]....
        /*01e0*/ 	.word	0xffffffff


	//   ....[6]....
        /*01e4*/ 	.word	0xffffffff


	//   ....[7]....
        /*01e8*/ 	.word	0xffffffff


	//----- nvinfo : EIATTR_COOP_GROUP_INSTR_OFFSETS
	.align		4
.L_64:
        /*01ec*/ 	.byte	0x04, 0x28
        /*01ee*/ 	.short	(.L_66 - .L_65)


	//   ....[0]....
.L_65:
        /*01f0*/ 	.word	0x00001580


	//   ....[1]....
        /*01f4*/ 	.word	0x00001690


	//   ....[2]....
        /*01f8*/ 	.word	0x000016b0


	//   ....[3]....
        /*01fc*/ 	.word	0x00001700


	//   ....[4]....
        /*0200*/ 	.word	0x00002260


	//   ....[5]....
        /*0204*/ 	.word	0x00002270


	//   ....[6]....
        /*0208*/ 	.word	0x00002310


	//   ....[7]....
        /*020c*/ 	.word	0x00002320


	//----- nvinfo : EIATTR_EXIT_INSTR_OFFSETS
	.align		4
.L_66:
        /*0210*/ 	.byte	0x04, 0x1c
        /*0212*/ 	.short	(.L_68 - .L_67)


	//   ....[0]....
.L_67:
        /*0214*/ 	.word	0x00003430


	//   ....[1]....
        /*0218*/ 	.word	0x000034d0


	//----- nvinfo : EIATTR_REQNTID
	.align		4
.L_68:
        /*021c*/ 	.byte	0x04, 0x10
        /*021e*/ 	.short	(.L_70 - .L_69)
.L_69:
        /*0220*/ 	.word	0x00000100
        /*0224*/ 	.word	0x00000001
        /*0228*/ 	.word	0x00000001
.L_70:


//--------------------- .nv.callgraph             --------------------------
	.section	.nv.callgraph,"",@"SHT_CUDA_CALLGRAPH"
	.align	4
	.sectionentsize	8
	.align		4
        /*0000*/ 	.word	0x00000000
	.align		4
        /*0004*/ 	.word	0xffffffff
	.align		4
        /*0008*/ 	.word	0x00000000
	.align		4
        /*000c*/ 	.word	0xfffffffe
	.align		4
        /*0010*/ 	.word	0x00000000
	.align		4
        /*0014*/ 	.word	0xfffffffd
	.align		4
        /*0018*/ 	.word	0x00000000
	.align		4
        /*001c*/ 	.word	0xfffffffc


//--------------------- .nv.rel.action            --------------------------
	.section	.nv.rel.action,"",@"SHT_CUDA_RELOCINFO"
	.align	8
	.sectionentsize	8
        /*0000*/ 	.byte	0x73, 0x00, 0x00, 0x00, 0x00, 0x00, 0x00, 0x00, 0x00, 0x00, 0x00, 0x11, 0x25, 0x00, 0x05, 0x36


//--------------------- .nv.constant4             --------------------------
	.section	.nv.constant4,"a",@progbits
	.align	8
	.align		8
.nv.constant4:
        /*0000*/ 	.dword	_$_str


//--------------------- .nv.constant0.attn_fwd    --------------------------
	.section	.nv.constant0.attn_fwd,"a",@progbits
	.sectionflags	@""
	.align	4
.nv.constant0.attn_fwd:
	.zero		488


//--------------------- .text.attn_fwd            --------------------------
	.section	.text.attn_fwd,"ax",@progbits
	.sectioninfo	@"SHI_REGISTERS=127"
	.align	128
        .global         attn_fwd
        .type           attn_fwd,@function
        .size           attn_fwd,(.L_x_3 - attn_fwd)
        .other          attn_fwd,@"STO_CUDA_ENTRY STV_DEFAULT"
attn_fwd:
.text.attn_fwd:
[----:B------:R-:W-:Y:S02]  /*0000*/  MOV R1, c[0x0][0x28] ;  /* 0x00000a0000017a02 */ /* 0x000fe40000000f00 */
[----:B------:R-:W0:Y:S01]  /*0010*/  S2R R119, SR_TID.X ;  /* 0x0000000000777919 */ /* 0x000e220000002100 */
[----:B------:R-:W-:Y:S01]  /*0020*/  IMAD.MOV.U32 R33, RZ, RZ, c[0x0][0x198] ;  /* 0x00006600ff217624 */ /* 0x000fe200078e00ff */
[----:B------:R-:W-:Y:S02]  /*0030*/  ULDC.64 UR4, c[0x0][0x118] ;  /* 0x0000460000047ab9 */ /* 0x000fe40000000a00 */
[----:B------:R-:W1:Y:S04]  /*0040*/  S2R R3, SR_CTAID.X ;  /* 0x0000000000037919 */ /* 0x000e680000002500 */
[----:B------:R-:W2:Y:S01]  /*0050*/  S2R R123, SR_CTAID.Y ;  /* 0x00000000007b7919 */ /* 0x000ea20000002600 */
[----:B0-----:R-:W-:Y:S02]  /*0060*/  LOP3.LUT R16, R119, 0x7f, RZ, 0xc0, !PT ;  /* 0x0000007f77107812 */ /* 0x001fe400078ec0ff */
[----:B------:R-:W-:-:S02]  /*0070*/  SHF.R.U32.HI R120, RZ, 0x7, R119 ;  /* 0x00000007ff787819 */ /* 0x000fc40000011677 */
[----:B-1----:R-:W-:Y:S02]  /*0080*/  LEA R116, R3, R16, 0x7 ;  /* 0x0000001003747211 */ /* 0x002fe400078e38ff */
[----:B------:R-:W-:Y:S01]  /*0090*/  SGXT.U32 R120, R120, 0x1 ;  /* 0x000000017878781a */ /* 0x000fe20000000000 */
[----:B--2---:R-:W-:Y:S02]  /*00a0*/  IMAD R0, R123, c[0x0][0x190], RZ ;  /* 0x000064007b007a24 */ /* 0x004fe400078e02ff */
[----:B------:R-:W-:Y:S02]  /*00b0*/  IMAD R3, R116, c[0x0][0x194], RZ ;  /* 0x0000650074037a24 */ /* 0x000fe400078e02ff */
[----:B------:R-:W-:Y:S01]  /*00c0*/  IMAD R6, R120, c[0x0][0x198], RZ ;  /* 0x0000660078067a24 */ /* 0x000fe200078e02ff */
[C---:B------:R-:W-:Y:S01]  /*00d0*/  SHF.L.U32 R2, R0.reuse, 0x1, RZ ;  /* 0x0000000100027819 */ /* 0x040fe200000006ff */
[----:B------:R-:W-:Y:S01]  /*00e0*/  IMAD.HI R0, R0, 0x2, RZ ;  /* 0x0000000200007827 */ /* 0x000fe200078e02ff */
[----:B------:R-:W-:-:S03]  /*00f0*/  SHF.L.U32 R5, R3, 0x1, RZ ;  /* 0x0000000103057819 */ /* 0x000fc600000006ff */
[----:B------:R-:W-:Y:S01]  /*0100*/  IMAD.HI R3, R3, 0x2, RZ ;  /* 0x0000000203037827 */ /* 0x000fe200078e02ff */
[----:B------:R-:W-:-:S03]  /*0110*/  IADD3 R29, P0, P1, R5, c[0x0][0x160], R2 ;  /* 0x00005800051d7a10 */ /* 0x000fc6000791e002 */
[----:B------:R-:W-:Y:S01]  /*0120*/  IMAD R5, R33, 0x2, R6 ;  /* 0x0000000221057824 */ /* 0x000fe200078e0206 */
[----:B------:R-:W-:Y:S02]  /*0130*/  IADD3.X R31, R3, c[0x0][0x164], R0, P0, P1 ;  /* 0x00005900031f7a10 */ /* 0x000fe400007e2400 */
[C---:B------:R-:W-:Y:S02]  /*0140*/  LEA R2, P0, R6.reuse, R29, 0x1 ;  /* 0x0000001d06027211 */ /* 0x040fe400078008ff */
[C---:B------:R-:W-:Y:S02]  /*0150*/  LEA R0, R33.reuse, R5, 0x1 ;  /* 0x0000000521007211 */ /* 0x040fe400078e08ff */
[----:B------:R-:W-:Y:S02]  /*0160*/  LEA.HI.X.SX32 R3, R6, R31, 0x1, P0 ;  /* 0x0000001f06037211 */ /* 0x000fe400000f0eff */
[----:B------:R-:W-:Y:S02]  /*0170*/  LEA R9, R33, R0, 0x1 ;  /* 0x0000000021097211 */ /* 0x000fe400078e08ff */
[-C--:B------:R-:W-:Y:S01]  /*0180*/  LEA R6, P0, R0, R29.reuse, 0x1 ;  /* 0x0000001d00067211 */ /* 0x080fe200078008ff */
[----:B------:R0:W2:Y:S01]  /*0190*/  LDG.E.U16 R19, [R2.64] ;  /* 0x0000000402137981 */ /* 0x0000a2000c1e1500 */
[----:B------:R-:W-:-:S02]  /*01a0*/  LEA R4, P1, R5, R29, 0x1 ;  /* 0x0000001d05047211 */ /* 0x000fc400078208ff */
[-C--:B------:R-:W-:Y:S01]  /*01b0*/  LEA.HI.X.SX32 R7, R0, R31.reuse, 0x1, P0 ;  /* 0x0000001f00077211 */ /* 0x080fe200000f0eff */
[----:B------:R-:W-:Y:S01]  /*01c0*/  IMAD R0, R33, 0x2, R9 ;  /* 0x0000000221007824 */ /* 0x000fe200078e0209 */
[----:B------:R-:W-:Y:S02]  /*01d0*/  LEA.HI.X.SX32 R5, R5, R31, 0x1, P1 ;  /* 0x0000001f05057211 */ /* 0x000fe400008f0eff */
[-C--:B------:R-:W-:Y:S01]  /*01e0*/  LEA R8, P0, R9, R29.reuse, 0x1 ;  /* 0x0000001d09087211 */ /* 0x080fe200078008ff */
[----:B------:R1:W3:Y:S01]  /*01f0*/  LDG.E.U16 R21, [R6.64] ;  /* 0x0000000406157981 */ /* 0x0002e2000c1e1500 */
[C---:B------:R-:W-:Y:S02]  /*0200*/  LEA R10, P1, R0.reuse, R29, 0x1 ;  /* 0x0000001d000a7211 */ /* 0x040fe400078208ff */
[----:B------:R-:W-:Y:S01]  /*0210*/  LEA R12, R33, R0, 0x1 ;  /* 0x00000000210c7211 */ /* 0x000fe200078e08ff */
[----:B------:R4:W5:Y:S01]  /*0220*/  LDG.E.U16 R20, [R4.64] ;  /* 0x0000000404147981 */ /* 0x000962000c1e1500 */
[----:B------:R-:W-:-:S02]  /*0230*/  LEA.HI.X.SX32 R11, R0, R31, 0x1, P1 ;  /* 0x0000001f000b7211 */ /* 0x000fc400008f0eff */
[----:B------:R-:W-:Y:S02]  /*0240*/  LEA R0, R33, R12, 0x1 ;  /* 0x0000000c21007211 */ /* 0x000fe400078e08ff */
[----:B------:R-:W-:Y:S01]  /*0250*/  LEA.HI.X.SX32 R9, R9, R31, 0x1, P0 ;  /* 0x0000001f09097211 */ /* 0x000fe200000f0eff */
[----:B------:R1:W3:Y:S01]  /*0260*/  LDG.E.U16 R22, [R10.64] ;  /* 0x000000040a167981 */ /* 0x0002e2000c1e1500 */
[C---:B0-----:R-:W-:Y:S01]  /*0270*/  LEA R2, P0, R12.reuse, R29, 0x1 ;  /* 0x0000001d0c027211 */ /* 0x041fe200078008ff */
[----:B------:R-:W-:Y:S02]  /*0280*/  IMAD R13, R33, 0x2, R0 ;  /* 0x00000002210d7824 */ /* 0x000fe400078e0200 */
[----:B------:R0:W5:Y:S01]  /*0290*/  LDG.E.U16 R23, [R8.64] ;  /* 0x0000000408177981 */ /* 0x000162000c1e1500 */
[----:B------:R-:W-:Y:S02]  /*02a0*/  LEA.HI.X.SX32 R3, R12, R31, 0x1, P0 ;  /* 0x0000001f0c037211 */ /* 0x000fe400000f0eff */
[----:B----4-:R-:W-:-:S02]  /*02b0*/  LEA R4, P0, R0, R29, 0x1 ;  /* 0x0000001d00047211 */ /* 0x010fc400078008ff */
[C---:B------:R-:W-:Y:S01]  /*02c0*/  LEA R12, R33.reuse, R13, 0x1 ;  /* 0x0000000d210c7211 */ /* 0x040fe200078e08ff */
[----:B------:R4:W5:Y:S01]  /*02d0*/  LDG.E.U16 R24, [R2.64] ;  /* 0x0000000402187981 */ /* 0x000962000c1e1500 */
[----:B------:R-:W-:Y:S02]  /*02e0*/  LEA.HI.X.SX32 R5, R0, R31, 0x1, P0 ;  /* 0x0000001f00057211 */ /* 0x000fe400000f0eff */
[----:B------:R-:W-:Y:S02]  /*02f0*/  LEA R0, R33, R12, 0x1 ;  /* 0x0000000c21007211 */ /* 0x000fe400078e08ff */
[----:B-1----:R-:W-:Y:S01]  /*0300*/  LEA R6, P0, R13, R29, 0x1 ;  /* 0x0000001d0d067211 */ /* 0x002fe200078008ff */
[----:B------:R1:W5:Y:S02]  /*0310*/  LDG.E.U16 R25, [R4.64] ;  /* 0x0000000404197981 */ /* 0x000364000c1e1500 */
[----:B------:R-:W-:Y:S01]  /*0320*/  IMAD R17, R33, 0x2, R0 ;  /* 0x0000000221117824 */ /* 0x000fe200078e0200 */
[----:B------:R-:W-:-:S04]  /*0330*/  LEA.HI.X.SX32 R7, R13, R31, 0x1, P0 ;  /* 0x0000001f0d077211 */ /* 0x000fc800000f0eff */
[C---:B------:R-:W-:Y:S01]  /*0340*/  LEA R18, R33.reuse, R17, 0x1 ;  /* 0x0000001121127211 */ /* 0x040fe200078e08ff */
[----:B------:R1:W5:Y:S01]  /*0350*/  LDG.E.U16 R26, [R6.64] ;  /* 0x00000004061a7981 */ /* 0x000362000c1e1500 */
[C---:B------:R-:W-:Y:S02]  /*0360*/  LEA R10, P0, R0.reuse, R29, 0x1 ;  /* 0x0000001d000a7211 */ /* 0x040fe400078008ff */
[C---:B------:R-:W-:Y:S02]  /*0370*/  LEA R13, R33.reuse, R18, 0x1 ;  /* 0x00000012210d7211 */ /* 0x040fe400078e08ff */
[----:B------:R-:W-:Y:S02]  /*0380*/  LEA.HI.X.SX32 R11, R0, R31, 0x1, P0 ;  /* 0x0000001f000b7211 */ /* 0x000fe400000f0eff */
[C---:B0-----:R-:W-:Y:S01]  /*0390*/  LEA R8, P1, R12.reuse, R29, 0x1 ;  /* 0x0000001d0c087211 */ /* 0x041fe200078208ff */
[----:B------:R-:W-:Y:S02]  /*03a0*/  IMAD R0, R33, 0x2, R13 ;  /* 0x0000000221007824 */ /* 0x000fe400078e020d */
[----:B------:R0:W5:Y:S01]  /*03b0*/  LDG.E.U16 R10, [R10.64] ;  /* 0x000000040a0a7981 */ /* 0x000162000c1e1500 */
[----:B------:R-:W-:-:S02]  /*03c0*/  LEA.HI.X.SX32 R9, R12, R31, 0x1, P1 ;  /* 0x0000001f0c097211 */ /* 0x000fc400008f0eff */
[CC--:B------:R-:W-:Y:S02]  /*03d0*/  LEA R14, P1, R0.reuse, R29.reuse, 0x1 ;  /* 0x0000001d000e7211 */ /* 0x0c0fe400078208ff */
[----:B------:R-:W-:Y:S01]  /*03e0*/  LEA R12, P0, R13, R29, 0x1 ;  /* 0x0000001d0d0c7211 */ /* 0x000fe200078008ff */
[----:B------:R0:W5:Y:S01]  /*03f0*/  LDG.E.U16 R27, [R8.64] ;  /* 0x00000004081b7981 */ /* 0x000162000c1e1500 */
[----:B-1----:R-:W-:Y:S02]  /*0400*/  LEA R5, R33, R0, 0x1 ;  /* 0x0000000021057211 */ /* 0x002fe400078e08ff */
[-C--:B------:R-:W-:Y:S02]  /*0410*/  LEA.HI.X.SX32 R15, R0, R31.reuse, 0x1, P1 ;  /* 0x0000001f000f7211 */ /* 0x080fe400008f0eff */
[----:B------:R-:W-:Y:S02]  /*0420*/  LEA.HI.X.SX32 R13, R13, R31, 0x1, P0 ;  /* 0x0000001f0d0d7211 */ /* 0x000fe400000f0eff */
[-C--:B------:R-:W-:Y:S01]  /*0430*/  LEA R6, P1, R5, R29.reuse, 0x1 ;  /* 0x0000001d05067211 */ /* 0x080fe200078208ff */
[----:B------:R-:W5:Y:S01]  /*0440*/  LDG.E.U16 R14, [R14.64] ;  /* 0x000000040e0e7981 */ /* 0x000f62000c1e1500 */
[----:B----4-:R-:W-:-:S02]  /*0450*/  LEA R2, P0, R17, R29, 0x1 ;  /* 0x0000001d11027211 */ /* 0x010fc400078008ff */
[----:B------:R-:W-:Y:S01]  /*0460*/  LEA R0, R33, R5, 0x1 ;  /* 0x0000000521007211 */ /* 0x000fe200078e08ff */
[----:B------:R1:W4:Y:S01]  /*0470*/  LDG.E.U16 R12, [R12.64] ;  /* 0x000000040c0c7981 */ /* 0x000322000c1e1500 */
[-C--:B------:R-:W-:Y:S02]  /*0480*/  LEA.HI.X.SX32 R7, R5, R31.reuse, 0x1, P1 ;  /* 0x0000001f05077211 */ /* 0x080fe400008f0eff */
[----:B------:R-:W-:Y:S02]  /*0490*/  LEA.HI.X.SX32 R3, R17, R31, 0x1, P0 ;  /* 0x0000001f11037211 */ /* 0x000fe400000f0eff */
[-C--:B0-----:R-:W-:Y:S01]  /*04a0*/  LEA R8, P1, R0, R29.reuse, 0x1 ;  /* 0x0000001d00087211 */ /* 0x081fe200078208ff */
[----:B------:R0:W4:Y:S01]  /*04b0*/  LDG.E.U16 R6, [R6.64] ;  /* 0x0000000406067981 */ /* 0x000122000c1e1500 */
[----:B------:R-:W-:Y:S02]  /*04c0*/  LEA R4, P0, R18, R29, 0x1 ;  /* 0x0000001d12047211 */ /* 0x000fe400078008ff */
[-C--:B------:R-:W-:Y:S01]  /*04d0*/  LEA.HI.X.SX32 R9, R0, R31.reuse, 0x1, P1 ;  /* 0x0000001f00097211 */ /* 0x080fe200008f0eff */
[----:B------:R0:W4:Y:S01]  /*04e0*/  LDG.E.U16 R2, [R2.64] ;  /* 0x0000000402027981 */ /* 0x000122000c1e1500 */
[----:B------:R-:W-:-:S04]  /*04f0*/  LEA.HI.X.SX32 R5, R18, R31, 0x1, P0 ;  /* 0x0000001f12057211 */ /* 0x000fc800000f0eff */
[----:B------:R0:W4:Y:S04]  /*0500*/  LDG.E.U16 R9, [R8.64] ;  /* 0x0000000408097981 */ /* 0x000128000c1e1500 */
[----:B------:R0:W4:Y:S01]  /*0510*/  LDG.E.U16 R4, [R4.64] ;  /* 0x0000000404047981 */ /* 0x000122000c1e1500 */
[----:B------:R-:W-:Y:S01]  /*0520*/  SHF.R.S32.HI R0, RZ, 0x7, R119 ;  /* 0x00000007ff007819 */ /* 0x000fe20000011477 */
[----:B------:R-:W-:-:S03]  /*0530*/  IMAD.SHL.U32 R11, R16, 0x2, RZ ;  /* 0x00000002100b7824 */ /* 0x000fc600078e00ff */
[----:B------:R-:W-:-:S04]  /*0540*/  SGXT R0, R0, 0x1 ;  /* 0x000000010000781a */ /* 0x000fc80000000200 */
[----:B------:R-:W-:-:S04]  /*0550*/  LOP3.LUT R0, R11, 0x110, R0, 0x78, !PT ;  /* 0x000001100b007812 */ /* 0x000fc800078e7800 */
[C---:B0-----:R-:W-:Y:S02]  /*0560*/  LOP3.LUT R3, R0.reuse, 0x20, RZ, 0x3c, !PT ;  /* 0x0000002000037812 */ /* 0x041fe400078e3cff */
[C---:B------:R-:W-:Y:S02]  /*0570*/  LOP3.LUT R5, R0.reuse, 0x40, RZ, 0x3c, !PT ;  /* 0x0000004000057812 */ /* 0x040fe400078e3cff */
[----:B------:R-:W-:Y:S02]  /*0580*/  LOP3.LUT R7, R0, 0x60, RZ, 0x3c, !PT ;  /* 0x0000006000077812 */ /* 0x000fe400078e3cff */
[----:B-1----:R-:W-:-:S04]  /*0590*/  MOV R13, 0x1 ;  /* 0x00000001000d7802 */ /* 0x002fc80000000f00 */
[----:B------:R-:W-:Y:S01]  /*05a0*/  ISETP.LE.AND P0, PT, R13, c[0x0][0x1d0], PT ;  /* 0x000074000d007a0c */ /* 0x000fe20003f03270 */
[----:B------:R-:W-:Y:S01]  /*05b0*/  CS2R R28, SRZ ;  /* 0x00000000001c7805 */ /* 0x000fe2000001ff00 */
[----:B------:R-:W-:Y:S01]  /*05c0*/  MOV R8, 0x3f800000 ;  /* 0x3f80000000087802 */ /* 0x000fe20000000f00 */
[----:B------:R-:W-:Y:S01]  /*05d0*/  CS2R R30, SRZ ;  /* 0x00000000001e7805 */ /* 0x000fe2000001ff00 */
[----:B------:R-:W-:Y:S01]  /*05e0*/  MOV R45, 0xff800000 ;  /* 0xff800000002d7802 */ /* 0x000fe20000000f00 */
[----:B------:R-:W-:Y:S01]  /*05f0*/  CS2R R36, SRZ ;  /* 0x0000000000247805 */ /* 0x000fe2000001ff00 */
[----:B------:R-:W-:Y:S01]  /*0600*/  CS2R R38, SRZ ;  /* 0x0000000000267805 */ /* 0x000fe2000001ff00 */
[----:B------:R-:W-:Y:S01]  /*0610*/  CS2R R40, SRZ ;  /* 0x0000000000287805 */ /* 0x000fe2000001ff00 */
[----:B------:R-:W-:Y:S01]  /*0620*/  CS2R R42, SRZ ;  /* 0x00000000002a7805 */ /* 0x000fe2000001ff00 */
[C---:B------:R-:W-:Y:S01]  /*0630*/  LOP3.LUT R124, R119.reuse, 0xe0, RZ, 0xc0, !PT ;  /* 0x000000e0777c7812 */ /* 0x040fe200078ec0ff */
[C---:B------:R-:W-:Y:S01]  /*0640*/  IMAD.SHL.U32 R121, R119.reuse, 0x2, RZ ;  /* 0x0000000277797824 */ /* 0x040fe200078e00ff */
[----:B------:R-:W-:Y:S01]  /*0650*/  SHF.L.U32 R122, R119, 0x3, RZ ;  /* 0x00000003777a7819 */ /* 0x000fe200000006ff */
[----:B--2---:R-:W-:Y:S04]  /*0660*/  STS.U16 [R0], R19 ;  /* 0x0000001300007388 */ /* 0x004fe80000000400 */
[----:B---3--:R-:W-:Y:S04]  /*0670*/  STS.U16 [R0+0x800], R22 ;  /* 0x0008001600007388 */ /* 0x008fe80000000400 */
[----:B-----5:R-:W-:Y:S04]  /*0680*/  STS.U16 [R0+0x1000], R27 ;  /* 0x0010001b00007388 */ /* 0x020fe80000000400 */
[----:B----4-:R-:W-:Y:S04]  /*0690*/  STS.U16 [R0+0x1800], R12 ;  /* 0x0018000c00007388 */ /* 0x010fe80000000400 */
[----:B------:R-:W-:Y:S04]  /*06a0*/  STS.U16 [R3+0x200], R20 ;  /* 0x0002001403007388 */ /* 0x000fe80000000400 */
[----:B------:R0:W-:Y:S04]  /*06b0*/  STS.U16 [R3+0xa00], R24 ;  /* 0x000a001803007388 */ /* 0x0001e80000000400 */
[----:B------:R-:W-:Y:S04]  /*06c0*/  STS.U16 [R3+0x1200], R10 ;  /* 0x0012000a03007388 */ /* 0x000fe80000000400 */
[----:B------:R1:W-:Y:S04]  /*06d0*/  STS.U16 [R3+0x1a00], R14 ;  /* 0x001a000e03007388 */ /* 0x0003e80000000400 */
[----:B------:R2:W-:Y:S04]  /*06e0*/  STS.U16 [R5+0x400], R21 ;  /* 0x0004001505007388 */ /* 0x0005e80000000400 */
[----:B------:R-:W-:Y:S04]  /*06f0*/  STS.U16 [R5+0xc00], R25 ;  /* 0x000c001905007388 */ /* 0x000fe80000000400 */
[----:B------:R-:W-:Y:S04]  /*0700*/  STS.U16 [R5+0x1400], R2 ;  /* 0x0014000205007388 */ /* 0x000fe80000000400 */
[----:B------:R-:W-:Y:S04]  /*0710*/  STS.U16 [R5+0x1c00], R6 ;  /* 0x001c000605007388 */ /* 0x000fe80000000400 */
[----:B------:R-:W-:Y:S04]  /*0720*/  STS.U16 [R7+0xe00], R26 ;  /* 0x000e001a07007388 */ /* 0x000fe80000000400 */
[----:B------:R-:W-:Y:S04]  /*0730*/  STS.U16 [R7+0x1600], R4 ;  /* 0x0016000407007388 */ /* 0x000fe80000000400 */
[----:B------:R-:W-:Y:S01]  /*0740*/  STS.U16 [R7+0x1e00], R9 ;  /* 0x001e000907007388 */ /* 0x000fe20000000400 */
[----:B0-----:R-:W-:Y:S01]  /*0750*/  MOV R24, 0xff800000 ;  /* 0xff80000000187802 */ /* 0x001fe20000000f00 */
[----:B-1----:R-:W-:Y:S01]  /*0760*/  IMAD.MOV.U32 R3, RZ, RZ, 0x3f800000 ;  /* 0x3f800000ff037424 */ /* 0x002fe200078e00ff */
[----:B--2---:R-:W-:Y:S01]  /*0770*/  CS2R R20, SRZ ;  /* 0x0000000000147805 */ /* 0x004fe2000001ff00 */
[----:B------:R0:W-:Y:S02]  /*0780*/  STS.U16 [R7+0x600], R23 ;  /* 0x0006001707007388 */ /* 0x0001e40000000400 */
[----:B0-----:R-:W-:Y:S01]  /*0790*/  CS2R R22, SRZ ;  /* 0x0000000000167805 */ /* 0x001fe2000001ff00 */
[----:B------:R-:W-:Y:S05]  /*07a0*/  @!P0 BRA `(.L_x_0) ;  /* 0x00001cf000008947 */ /* 0x000fea0003800000 */
[----:B------:R-:W-:Y:S01]  /*07b0*/  LOP3.LUT R11, R119, 0x7, RZ, 0xc0, !PT ;  /* 0x00000007770b7812 */ /* 0x000fe200078ec0ff */
[----:B------:R-:W-:Y:S01]  /*07c0*/  CS2R R20, SRZ ;  /* 0x0000000000147805 */ /* 0x000fe2000001ff00 */
[----:B------:R-:W-:Y:S01]  /*07d0*/  LOP3.LUT R0, R121, 0x10, RZ, 0xc0, !PT ;  /* 0x0000001079007812 */ /* 0x000fe200078ec0ff */
[----:B------:R-:W-:Y:S01]  /*07e0*/  CS2R R22, SRZ ;  /* 0x0000000000167805 */ /* 0x000fe2000001ff00 */
[----:B------:R-:W-:Y:S01]  /*07f0*/  LOP3.LUT R2, R119, 0x1f, RZ, 0xc0, !PT ;  /* 0x0000001f77027812 */ /* 0x000fe200078ec0ff */
[----:B------:R-:W-:Y:S01]  /*0800*/  IMAD R4, R11, 0x110, RZ ;  /* 0x000001100b047824 */ /* 0x000fe200078e02ff */
[--C-:B------:R-:W-:Y:S01]  /*0810*/  LOP3.LUT R5, R0, 0xe0, R119.reuse, 0xf8, !PT ;  /* 0x000000e000057812 */ /* 0x100fe200078ef877 */
[----:B------:R-:W-:Y:S01]  /*0820*/  IMAD R0, R123, c[0x0][0x1a0], RZ ;  /* 0x000068007b007a24 */ /* 0x000fe200078e02ff */
[----:B------:R-:W-:Y:S01]  /*0830*/  LOP3.LUT R3, R119, 0x3f, RZ, 0xc0, !PT ;  /* 0x0000003f77037812 */ /* 0x000fe200078ec0ff */
[----:B------:R-:W-:Y:S01]  /*0840*/  IMAD R14, R11, 0x90, RZ ;  /* 0x000000900b0e7824 */ /* 0x000fe200078e02ff */
[----:B------:R-:W-:Y:S01]  /*0850*/  LOP3.LUT R10, R4, R5, RZ, 0x3c, !PT ;  /* 0x00000005040a7212 */ /* 0x000fe200078e3cff */
[----:B------:R-:W-:Y:S01]  /*0860*/  IMAD R4, R2, c[0x0][0x1a8], RZ ;  /* 0x00006a0002047a24 */ /* 0x000fe200078e02ff */
[----:B------:R-:W-:Y:S01]  /*0870*/  SHF.R.U32.HI R12, RZ, 0x5, R119 ;  /* 0x00000005ff0c7819 */ /* 0x000fe20000011677 */
[----:B------:R-:W-:Y:S01]  /*0880*/  IMAD R7, R3, c[0x0][0x1b4], RZ ;  /* 0x00006d0003077a24 */ /* 0x000fe200078e02ff */
[----:B------:R-:W-:Y:S01]  /*0890*/  MOV R17, c[0x0][0x1a4] ;  /* 0x0000690000117a02 */ /* 0x000fe20000000f00 */
[----:B------:R-:W-:Y:S01]  /*08a0*/  IMAD.SHL.U32 R3, R0, 0x2, RZ ;  /* 0x0000000200037824 */ /* 0x000fe200078e00ff */
[----:B------:R-:W-:Y:S01]  /*08b0*/  SHF.L.U32 R6, R4, 0x1, RZ ;  /* 0x0000000104067819 */ /* 0x000fe200000006ff */
[----:B------:R-:W-:Y:S01]  /*08c0*/  IMAD R2, R123, c[0x0][0x1b0], RZ ;  /* 0x00006c007b027a24 */ /* 0x000fe200078e02ff */
[----:B------:R-:W-:Y:S01]  /*08d0*/  MOV R19, c[0x0][0x1b8] ;  /* 0x00006e0000137a02 */ /* 0x000fe20000000f00 */
[C---:B------:R-:W-:Y:S01]  /*08e0*/  IMAD.SHL.U32 R8, R7.reuse, 0x2, RZ ;  /* 0x0000000207087824 */ /* 0x040fe200078e00ff */
[----:B------:R-:W-:Y:S01]  /*08f0*/  IADD3 R101, P0, P1, R6, c[0x0][0x168], R3 ;  /* 0x00005a0006657a10 */ /* 0x000fe2000791e003 */
[----:B------:R-:W-:Y:S01]  /*0900*/  IMAD.HI R4, R4, 0x2, RZ ;  /* 0x0000000204047827 */ /* 0x000fe200078e02ff */
[----:B------:R-:W-:Y:S01]  /*0910*/  SHF.L.U32 R5, R2, 0x1, RZ ;  /* 0x0000000102057819 */ /* 0x000fe200000006ff */
[----:B------:R-:W-:Y:S01]  /*0920*/  CS2R R28, SRZ ;  /* 0x00000000001c7805 */ /* 0x000fe2000001ff00 */
[----:B------:R-:W-:Y:S01]  /*0930*/  SGXT.U32 R3, R12, 0x3 ;  /* 0x000000030c03781a */ /* 0x000fe20000000000 */
[----:B------:R-:W-:Y:S01]  /*0940*/  IMAD.HI R7, R7, 0x2, RZ ;  /* 0x0000000207077827 */ /* 0x000fe200078e02ff */
[----:B------:R-:W-:Y:S01]  /*0950*/  SHF.R.U32.HI R6, RZ, 0x6, R119 ;  /* 0x00000006ff067819 */ /* 0x000fe20000011677 */
[----:B------:R-:W-:Y:S01]  /*0960*/  CS2R R30, SRZ ;  /* 0x00000000001e7805 */ /* 0x000fe2000001ff00 */
[----:B------:R-:W-:Y:S01]  /*0970*/  IADD3 R83, P2, P3, R8, c[0x0][0x170], R5 ;  /* 0x00005c0008537a10 */ /* 0x000fe20007b5e005 */
[----:B------:R-:W-:Y:S01]  /*0980*/  IMAD R5, R3, c[0x0][0x1a4], RZ ;  /* 0x0000690003057a24 */ /* 0x000fe200078e02ff */
[----:B------:R-:W-:Y:S01]  /*0990*/  SHF.L.U32 R9, R119, 0x7, RZ ;  /* 0x0000000777097819 */ /* 0x000fe200000006ff */
[----:B------:R-:W-:Y:S01]  /*09a0*/  IMAD.HI R3, R0, 0x2, RZ ;  /* 0x0000000200037827 */ /* 0x000fe200078e02ff */
[----:B------:R-:W-:Y:S01]  /*09b0*/  SGXT.U32 R0, R6, 0x2 ;  /* 0x000000020600781a */ /* 0x000fe20000000000 */
[----:B------:R-:W-:Y:S01]  /*09c0*/  CS2R R36, SRZ ;  /* 0x0000000000247805 */ /* 0x000fe2000001ff00 */
[----:B------:R-:W-:Y:S01]  /*09d0*/  LOP3.LUT R9, R9, 0x800, RZ, 0xc0, !PT ;  /* 0x0000080009097812 */ /* 0x000fe200078ec0ff */
[----:B------:R-:W-:Y:S01]  /*09e0*/  IMAD.HI R6, R2, 0x2, RZ ;  /* 0x0000000202067827 */ /* 0x000fe200078e02ff */
[----:B------:R-:W-:Y:S01]  /*09f0*/  IADD3.X R15, R4, c[0x0][0x16c], R3, P0, P1 ;  /* 0x00005b00040f7a10 */ /* 0x000fe200007e2403 */
[----:B------:R-:W-:Y:S01]  /*0a00*/  CS2R R38, SRZ ;  /* 0x0000000000267805 */ /* 0x000fe2000001ff00 */
[----:B------:R-:W-:Y:S01]  /*0a10*/  LEA R114, P1, R5, R101, 0x1 ;  /* 0x0000006505727211 */ /* 0x000fe200078208ff */
[----:B------:R-:W-:Y:S01]  /*0a20*/  IMAD R2, R17, 0x8, R5 ;  /* 0x0000000811027824 */ /* 0x000fe200078e0205 */
[----:B------:R-:W-:Y:S01]  /*0a30*/  IADD3.X R13, R7, c[0x0][0x174], R6, P2, P3 ;  /* 0x00005d00070d7a10 */ /* 0x000fe200017e6406 */
[----:B------:R-:W-:Y:S01]  /*0a40*/  IMAD R8, R0, c[0x0][0x1b8], RZ ;  /* 0x00006e0000087a24 */ /* 0x000fe200078e02ff */
[----:B------:R-:W-:Y:S01]  /*0a50*/  LEA.HI.X.SX32 R115, R5, R15, 0x1, P1 ;  /* 0x0000000f05737211 */ /* 0x000fe200008f0eff */
[----:B------:R-:W-:Y:S01]  /*0a60*/  CS2R R40, SRZ ;  /* 0x0000000000287805 */ /* 0x000fe2000001ff00 */
[----:B------:R-:W-:Y:S01]  /*0a70*/  LEA R0, R17, R2, 0x3 ;  /* 0x0000000211007211 */ /* 0x000fe200078e18ff */
[----:B------:R-:W-:Y:S01]  /*0a80*/  IMAD R6, R19, 0x4, R8 ;  /* 0x0000000413067824 */ /* 0x000fe200078e0208 */
[C---:B------:R-:W-:Y:S01]  /*0a90*/  LEA R112, P2, R2.reuse, R101, 0x1 ;  /* 0x0000006502707211 */ /* 0x040fe200078408ff */
[----:B------:R-:W-:Y:S01]  /*0aa0*/  CS2R R42, SRZ ;  /* 0x00000000002a7805 */ /* 0x000fe2000001ff00 */
[----:B------:R-:W-:Y:S01]  /*0ab0*/  LEA R3, R17, R0, 0x3 ;  /* 0x0000000011037211 */ /* 0x000fe200078e18ff */
[----:B------:R-:W-:Y:S01]  /*0ac0*/  IMAD R7, R19, 0x4, R6 ;  /* 0x0000000413077824 */ /* 0x000fe200078e0206 */
[----:B------:R-:W-:-:S02]  /*0ad0*/  LEA.HI.X.SX32 R113, R2, R15, 0x1, P2 ;  /* 0x0000000f02717211 */ /* 0x000fc400010f0eff */
[C---:B------:R-:W-:Y:S02]  /*0ae0*/  LEA R4, R17.reuse, R3, 0x3 ;  /* 0x0000000311047211 */ /* 0x040fe400078e18ff */
[C---:B------:R-:W-:Y:S02]  /*0af0*/  LEA R110, P1, R0.reuse, R101, 0x1 ;  /* 0x00000065006e7211 */ /* 0x040fe400078208ff */
[----:B------:R-:W-:Y:S02]  /*0b00*/  LEA R2, R17, R4, 0x3 ;  /* 0x0000000411027211 */ /* 0x000fe400078e18ff */
[----:B------:R-:W-:Y:S02]  /*0b10*/  IADD3 R87, R9, R10, RZ ;  /* 0x0000000a09577210 */ /* 0x000fe40007ffe0ff */
[----:B------:R-:W-:Y:S01]  /*0b20*/  LEA.HI.X.SX32 R111, R0, R15, 0x1, P1 ;  /* 0x0000000f006f7211 */ /* 0x000fe200008f0eff */
[----:B------:R-:W-:Y:S01]  /*0b30*/  IMAD R5, R17, 0x8, R2 ;  /* 0x0000000811057824 */ /* 0x000fe200078e0202 */
[----:B------:R-:W-:-:S02]  /*0b40*/  LEA R9, R19, R7, 0x2 ;  /* 0x0000000713097211 */ /* 0x000fc400078e10ff */
[----:B------:R-:W-:Y:S02]  /*0b50*/  LEA R108, P2, R3, R101, 0x1 ;  /* 0x00000065036c7211 */ /* 0x000fe400078408ff */
[----:B------:R-:W-:Y:S02]  /*0b60*/  LEA R0, R17, R5, 0x3 ;  /* 0x0000000511007211 */ /* 0x000fe400078e18ff */
[----:B------:R-:W-:Y:S02]  /*0b70*/  LEA R10, R19, R9, 0x2 ;  /* 0x00000009130a7211 */ /* 0x000fe400078e10ff */
[----:B------:R-:W-:Y:S02]  /*0b80*/  LEA R100, P4, R0, R101, 0x1 ;  /* 0x0000006500647211 */ /* 0x000fe400078808ff */
[----:B------:R-:W-:Y:S02]  /*0b90*/  LEA.HI.X.SX32 R109, R3, R15, 0x1, P2 ;  /* 0x0000000f036d7211 */ /* 0x000fe400010f0eff */
[----:B------:R-:W-:-:S02]  /*0ba0*/  LEA R106, P1, R4, R101, 0x1 ;  /* 0x00000065046a7211 */ /* 0x000fc400078208ff */
[-C--:B------:R-:W-:Y:S02]  /*0bb0*/  LEA R104, P2, R2, R101.reuse, 0x1 ;  /* 0x0000006502687211 */ /* 0x080fe400078408ff */
[----:B------:R-:W-:Y:S02]  /*0bc0*/  LEA R102, P3, R5, R101, 0x1 ;  /* 0x0000006505667211 */ /* 0x000fe400078608ff */
[----:B------:R-:W-:Y:S01]  /*0bd0*/  LEA.HI.X.SX32 R101, R0, R15, 0x1, P4 ;  /* 0x0000000f00657211 */ /* 0x000fe200020f0eff */
[----:B------:R-:W-:Y:S01]  /*0be0*/  IMAD R0, R19, 0x4, R10 ;  /* 0x0000000413007824 */ /* 0x000fe200078e020a */
[----:B------:R-:W-:Y:S02]  /*0bf0*/  LEA R98, P0, R8, R83, 0x1 ;  /* 0x0000005308627211 */ /* 0x000fe400078008ff */
[-C--:B------:R-:W-:Y:S02]  /*0c00*/  LEA.HI.X.SX32 R107, R4, R15.reuse, 0x1, P1 ;  /* 0x0000000f046b7211 */ /* 0x080fe400008f0eff */
[----:B------:R-:W-:-:S02]  /*0c10*/  LEA.HI.X.SX32 R105, R2, R15, 0x1, P2 ;  /* 0x0000000f02697211 */ /* 0x000fc400010f0eff */
[----:B------:R-:W-:Y:S02]  /*0c20*/  LEA.HI.X.SX32 R103, R5, R15, 0x1, P3 ;  /* 0x0000000f05677211 */ /* 0x000fe400018f0eff */
[----:B------:R-:W-:Y:S02]  /*0c30*/  LEA R96, P1, R6, R83, 0x1 ;  /* 0x0000005306607211 */ /* 0x000fe400078208ff */
[----:B------:R-:W-:Y:S02]  /*0c40*/  LEA R2, R19, R0, 0x2 ;  /* 0x0000000013027211 */ /* 0x000fe400078e10ff */
[----:B------:R-:W-:Y:S02]  /*0c50*/  LOP3.LUT R5, R119, 0xc0, RZ, 0xc0, !PT ;  /* 0x000000c077057812 */ /* 0x000fe400078ec0ff */
[----:B------:R-:W-:Y:S02]  /*0c60*/  LEA.HI.X.SX32 R99, R8, R13, 0x1, P0 ;  /* 0x0000000d08637211 */ /* 0x000fe400000f0eff */
[----:B------:R-:W-:-:S02]  /*0c70*/  LEA R94, P0, R7, R83, 0x1 ;  /* 0x00000053075e7211 */ /* 0x000fc400078008ff */
[----:B------:R-:W-:Y:S02]  /*0c80*/  LEA R92, P2, R9, R83, 0x1 ;  /* 0x00000053095c7211 */ /* 0x000fe400078408ff */
[-C--:B------:R-:W-:Y:S02]  /*0c90*/  LEA.HI.X.SX32 R97, R6, R13.reuse, 0x1, P1 ;  /* 0x0000000d06617211 */ /* 0x080fe400008f0eff */
[----:B------:R-:W-:Y:S02]  /*0ca0*/  LEA R3, R19, R2, 0x2 ;  /* 0x0000000213037211 */ /* 0x000fe400078e10ff */
[----:B------:R-:W-:Y:S02]  /*0cb0*/  SHF.R.U32.HI R6, RZ, 0x2, R5 ;  /* 0x00000002ff067819 */ /* 0x000fe40000011605 */
[----:B------:R-:W-:Y:S02]  /*0cc0*/  LOP3.LUT R12, R122, 0x30, RZ, 0xc0, !PT ;  /* 0x000000307a0c7812 */ /* 0x000fe400078ec0ff */
[----:B------:R-:W-:-:S02]  /*0cd0*/  LEA.HI.X.SX32 R95, R7, R13, 0x1, P0 ;  /* 0x0000000d075f7211 */ /* 0x000fc400000f0eff */
[----:B------:R-:W-:Y:S02]  /*0ce0*/  LEA.HI.X.SX32 R93, R9, R13, 0x1, P2 ;  /* 0x0000000d095d7211 */ /* 0x000fe400010f0eff */
[-C--:B------:R-:W-:Y:S02]  /*0cf0*/  LEA R90, P0, R10, R83.reuse, 0x1 ;  /* 0x000000530a5a7211 */ /* 0x080fe400078008ff */
[-C--:B------:R-:W-:Y:S02]  /*0d00*/  LEA R88, P1, R0, R83.reuse, 0x1 ;  /* 0x0000005300587211 */ /* 0x080fe400078208ff */
[-C--:B------:R-:W-:Y:S02]  /*0d10*/  LEA R80, P2, R2, R83.reuse, 0x1 ;  /* 0x0000005302507211 */ /* 0x080fe400078408ff */
[----:B------:R-:W-:Y:S02]  /*0d20*/  LEA R82, P3, R3, R83, 0x1 ;  /* 0x0000005303527211 */ /* 0x000fe400078608ff */
[----:B------:R-:W-:-:S02]  /*0d30*/  LOP3.LUT R5, R6, 0x1fe, R121, 0x78, !PT ;  /* 0x000001fe06057812 */ /* 0x000fc400078e7879 */
[----:B------:R-:W-:Y:S02]  /*0d40*/  LEA R12, R11, R12, 0x6 ;  /* 0x0000000c0b0c7211 */ /* 0x000fe400078e30ff */
[----:B------:R-:W-:Y:S02]  /*0d50*/  LOP3.LUT R6, R14, 0x30, R121, 0x78, !PT ;  /* 0x000000300e067812 */ /* 0x000fe400078e7879 */
[-C--:B------:R-:W-:Y:S02]  /*0d60*/  LEA.HI.X.SX32 R91, R10, R13.reuse, 0x1, P0 ;  /* 0x0000000d0a5b7211 */ /* 0x080fe400000f0eff */
[-C--:B------:R-:W-:Y:S01]  /*0d70*/  LEA.HI.X.SX32 R89, R0, R13.reuse, 0x1, P1 ;  /* 0x0000000d00597211 */ /* 0x080fe200008f0eff */
[----:B------:R-:W-:Y:S01]  /*0d80*/  IMAD.MOV.U32 R0, RZ, RZ, RZ ;  /* 0x000000ffff007224 */ /* 0x000fe200078e00ff */
[-C--:B------:R-:W-:Y:S01]  /*0d90*/  LEA.HI.X.SX32 R81, R2, R13.reuse, 0x1, P2 ;  /* 0x0000000d02517211 */ /* 0x080fe200010f0eff */
[----:B------:R-:W-:Y:S01]  /*0da0*/  IMAD.MOV.U32 R2, RZ, RZ, RZ ;  /* 0x000000ffff027224 */ /* 0x000fe200078e00ff */
[----:B------:R-:W-:Y:S01]  /*0db0*/  LEA.HI.X.SX32 R83, R3, R13, 0x1, P3 ;  /* 0x0000000d03537211 */ /* 0x000fe200018f0eff */
[----:B------:R-:W-:Y:S01]  /*0dc0*/  IMAD.MOV.U32 R3, RZ, RZ, 0x3f800000 ;  /* 0x3f800000ff037424 */ /* 0x000fe200078e00ff */
[----:B------:R-:W-:-:S02]  /*0dd0*/  MOV R10, 0xff800000 ;  /* 0xff800000000a7802 */ /* 0x000fc40000000f00 */
[----:B------:R-:W-:Y:S02]  /*0de0*/  MOV R4, RZ ;  /* 0x000000ff00047202 */ /* 0x000fe40000000f00 */
[----:B------:R-:W-:Y:S02]  /*0df0*/  MOV R9, 0xff800000 ;  /* 0xff80000000097802 */ /* 0x000fe40000000f00 */
[----:B------:R-:W-:Y:S02]  /*0e00*/  MOV R8, 0x3f800000 ;  /* 0x3f80000000087802 */ /* 0x000fe40000000f00 */
[----:B------:R-:W-:Y:S02]  /*0e10*/  LOP3.LUT R7, R12, 0x30, R121, 0x78, !PT ;  /* 0x000000300c077812 */ /* 0x000fe400078e7879 */
[----:B------:R-:W-:Y:S02]  /*0e20*/  LOP3.LUT R118, R5, 0x40, RZ, 0x3c, !PT ;  /* 0x0000004005767812 */ /* 0x000fe400078e3cff */
[----:B------:R-:W-:-:S02]  /*0e30*/  LOP3.LUT R117, R6, 0x40, RZ, 0x3c, !PT ;  /* 0x0000004006757812 */ /* 0x000fc400078e3cff */
.L_x_1:
[----:B------:R-:W-:-:S04]  /*0e40*/  IMAD.WIDE R12, R4, 0x2, R114 ;  /* 0x00000002040c7825 */ /* 0x000fc800078e0272 */
[C---:B------:R-:W-:Y:S02]  /*0e50*/  IMAD.WIDE R14, R4.reuse, 0x2, R112 ;  /* 0x00000002040e7825 */ /* 0x040fe400078e0270 */
[----:B------:R-:W2:Y:S02]  /*0e60*/  LDG.E.U16 R12, [R12.64] ;  /* 0x000000040c0c7981 */ /* 0x000ea4000c1e1500 */
[C---:B------:R-:W-:Y:S02]  /*0e70*/  IMAD.WIDE R24, R4.reuse, 0x2, R106 ;  /* 0x0000000204187825 */ /* 0x040fe400078e026a */
[----:B------:R-:W3:Y:S02]  /*0e80*/  LDG.E.U16 R14, [R14.64] ;  /* 0x000000040e0e7981 */ /* 0x000ee4000c1e1500 */
[C---:B------:R-:W-:Y:S02]  /*0e90*/  IMAD.WIDE R26, R4.reuse, 0x2, R104 ;  /* 0x00000002041a7825 */ /* 0x040fe400078e0268 */
[----:B------:R-:W4:Y:S02]  /*0ea0*/  LDG.E.U16 R24, [R24.64] ;  /* 0x0000000418187981 */ /* 0x000f24000c1e1500 */
[----:B------:R-:W-:-:S02]  /*0eb0*/  IMAD.WIDE R16, R4, 0x2, R110 ;  /* 0x0000000204107825 */ /* 0x000fc400078e026e */
[----:B------:R-:W5:Y:S02]  /*0ec0*/  LDG.E.U16 R26, [R26.64] ;  /* 0x000000041a1a7981 */ /* 0x000f64000c1e1500 */
[C---:B------:R-:W-:Y:S02]  /*0ed0*/  IMAD.WIDE R18, R4.reuse, 0x2, R108 ;  /* 0x0000000204127825 */ /* 0x040fe400078e026c */
[----:B------:R0:W5:Y:S02]  /*0ee0*/  LDG.E.U16 R52, [R16.64] ;  /* 0x0000000410347981 */ /* 0x000164000c1e1500 */
[C---:B------:R-:W-:Y:S02]  /*0ef0*/  IMAD.WIDE R32, R4.reuse, 0x2, R102 ;  /* 0x0000000204207825 */ /* 0x040fe400078e0266 */
[----:B------:R1:W5:Y:S02]  /*0f00*/  LDG.E.U16 R54, [R18.64] ;  /* 0x0000000412367981 */ /* 0x000364000c1e1500 */
[----:B------:R-:W-:-:S02]  /*0f10*/  IMAD.WIDE R34, R4, 0x2, R100 ;  /* 0x0000000204227825 */ /* 0x000fc400078e0264 */
[----:B------:R-:W5:Y:S04]  /*0f20*/  LDG.E.U16 R60, [R32.64] ;  /* 0x00000004203c7981 */ /* 0x000f68000c1e1500 */
[----:B------:R-:W5:Y:S04]  /*0f30*/  LDG.E.U16 R62, [R34.64] ;  /* 0x00000004223e7981 */ /* 0x000f68000c1e1500 */
[----:B------:R-:W-:Y:S01]  /*0f40*/  BAR.SYNC.DEFER_BLOCKING 0x0 ;  /* 0x0000000000007b1d */ /* 0x000fe20000010000 */
[----:B0-----:R-:W-:-:S04]  /*0f50*/  IMAD.WIDE R16, R0, 0x2, R98 ;  /* 0x0000000200107825 */ /* 0x001fc800078e0262 */
[----:B-1----:R-:W-:-:S04]  /*0f60*/  IMAD.WIDE R18, R0, 0x2, R94 ;  /* 0x0000000200127825 */ /* 0x002fc800078e025e */
[----:B------:R-:W-:-:S04]  /*0f70*/  IMAD.WIDE R76, R0, 0x2, R96 ;  /* 0x00000002004c7825 */ /* 0x000fc800078e0260 */
[----:B------:R-:W-:-:S04]  /*0f80*/  IMAD.WIDE R78, R0, 0x2, R92 ;  /* 0x00000002004e7825 */ /* 0x000fc800078e025c */
[----:B------:R-:W-:-:S04]  /*0f90*/  IMAD.WIDE R70, R0, 0x2, R88 ;  /* 0x0000000200467825 */ /* 0x000fc800078e0258 */
[C---:B------:R-:W-:Y:S01]  /*0fa0*/  IMAD.WIDE R68, R0.reuse, 0x2, R82 ;  /* 0x0000000200447825 */ /* 0x040fe200078e0252 */
[----:B--2---:R0:W-:Y:S04]  /*0fb0*/  STS.U16 [R5+0x2000], R12 ;  /* 0x0020000c05007388 */ /* 0x0041e80000000400 */
[----:B---3--:R-:W-:Y:S04]  /*0fc0*/  STS.U16 [R5+0x2200], R14 ;  /* 0x0022000e05007388 */ /* 0x008fe80000000400 */
[----:B----4-:R1:W-:Y:S04]  /*0fd0*/  STS.U16 [R5+0x2800], R24 ;  /* 0x0028001805007388 */ /* 0x0103e80000000400 */
[----:B-----5:R-:W-:Y:S04]  /*0fe0*/  STS.U16 [R5+0x2a00], R26 ;  /* 0x002a001a05007388 */ /* 0x020fe80000000400 */
[----:B------:R-:W-:Y:S04]  /*0ff0*/  STS.U16 [R5+0x2400], R52 ;  /* 0x0024003405007388 */ /* 0x000fe80000000400 */
[----:B------:R-:W-:Y:S04]  /*1000*/  STS.U16 [R5+0x2600], R54 ;  /* 0x0026003605007388 */ /* 0x000fe80000000400 */
[----:B------:R-:W-:Y:S04]  /*1010*/  STS.U16 [R5+0x2c00], R60 ;  /* 0x002c003c05007388 */ /* 0x000fe80000000400 */
[----:B------:R-:W-:Y:S04]  /*1020*/  STS.U16 [R5+0x2e00], R62 ;  /* 0x002e003e05007388 */ /* 0x000fe80000000400 */
[----:B------:R-:W-:Y:S01]  /*1030*/  BAR.SYNC.DEFER_BLOCKING 0x0 ;  /* 0x0000000000007b1d */ /* 0x000fe20000010000 */
[----:B0-----:R-:W-:-:S04]  /*1040*/  IMAD.WIDE R12, R0, 0x2, R80 ;  /* 0x00000002000c7825 */ /* 0x001fc800078e0250 */
[----:B-1----:R-:W-:Y:S01]  /*1050*/  IMAD.WIDE R24, R0, 0x2, R90 ;  /* 0x0000000200187825 */ /* 0x002fe200078e025a */
[----:B------:R0:W2:Y:S04]  /*1060*/  LDG.E.U16 R86, [R16.64] ;  /* 0x0000000410567981 */ /* 0x0000a8000c1e1500 */
[----:B------:R0:W3:Y:S04]  /*1070*/  LDG.E.U16 R84, [R18.64] ;  /* 0x0000000412547981 */ /* 0x0000e8000c1e1500 */
[----:B------:R1:W4:Y:S04]  /*1080*/  LDG.E.U16 R11, [R24.64] ;  /* 0x00000004180b7981 */ /* 0x000328000c1e1500 */
[----:B------:R5:W2:Y:S04]  /*1090*/  LDG.E.U16 R12, [R12.64] ;  /* 0x000000040c0c7981 */ /* 0x000aa8000c1e1500 */
[----:B------:R0:W2:Y:S04]  /*10a0*/  LDG.E.U16 R85, [R76.64] ;  /* 0x000000044c557981 */ /* 0x0000a8000c1e1500 */
[----:B------:R0:W2:Y:S04]  /*10b0*/  LDG.E.U16 R15, [R78.64] ;  /* 0x000000044e0f7981 */ /* 0x0000a8000c1e1500 */
[----:B-----5:R5:W2:Y:S04]  /*10c0*/  LDG.E.U16 R13, [R70.64] ;  /* 0x00000004460d7981 */ /* 0x020aa8000c1e1500 */
[----:B------:R5:W2:Y:S04]  /*10d0*/  LDG.E.U16 R14, [R68.64] ;  /* 0x00000004440e7981 */ /* 0x000aa8000c1e1500 */
[----:B------:R-:W-:Y:S04]  /*10e0*/  LDSM.16.MT88.4 R32, [R87] ;  /* 0x000000005720783b */ /* 0x000fe80000004200 */
[----:B------:R-:W5:Y:S04]  /*10f0*/  LDSM.16.M88.4 R48, [R7+0x2200] ;  /* 0x002200000730783b */ /* 0x000f680000000200 */
[----:B------:R-:W5:Y:S04]  /*1100*/  LDSM.16.M88.4 R56, [R7+0x2400] ;  /* 0x002400000738783b */ /* 0x000f680000000200 */
[----:B------:R-:W5:Y:S04]  /*1110*/  LDSM.16.M88.4 R44, [R7+0x2000] ;  /* 0x00200000072c783b */ /* 0x000f680000000200 */
[----:B-1----:R-:W1:Y:S04]  /*1120*/  LDSM.16.MT88.4 R24, [R87+0x1000] ;  /* 0x001000005718783b */ /* 0x002e680000004200 */
[----:B0-----:R-:W0:Y:S04]  /*1130*/  LDSM.16.M88.4 R16, [R7+0x2600] ;  /* 0x002600000710783b */ /* 0x001e280000000200 */
[----:B------:R-:W0:Y:S01]  /*1140*/  LDSM.16.M88.4 R72, [R7+0x2800] ;  /* 0x002800000748783b */ /* 0x000e220000000200 */
[C---:B-----5:R-:W-:Y:S08]  /*1150*/  HMMA.16816.F32.BF16 R60, R32.reuse, R48, RZ ;  /* 0x00000030203c723c */ /* 0x060ff000000418ff */
[C---:B------:R-:W-:Y:S08]  /*1160*/  HMMA.16816.F32.BF16 R52, R32.reuse, R56, RZ ;  /* 0x000000382034723c */ /* 0x040ff000000418ff */
[----:B------:R-:W-:Y:S08]  /*1170*/  HMMA.16816.F32.BF16 R64, R32, R44, RZ ;  /* 0x0000002c2040723c */ /* 0x000ff000000418ff */
[C---:B-1----:R-:W-:Y:S01]  /*1180*/  HMMA.16816.F32.BF16 R48, R24.reuse, R50, R60 ;  /* 0x000000321830723c */ /* 0x042fe2000004183c */
[----:B------:R-:W-:Y:S07]  /*1190*/  LDSM.16.M88.4 R60, [R7+0x2c00] ;  /* 0x002c0000073c783b */ /* 0x000fee0000000200 */
[C---:B------:R-:W-:Y:S01]  /*11a0*/  HMMA.16816.F32.BF16 R52, R24.reuse, R58, R52 ;  /* 0x0000003a1834723c */ /* 0x040fe20000041834 */
[----:B------:R-:W1:Y:S07]  /*11b0*/  LDSM.16.M88.4 R56, [R7+0x2a00] ;  /* 0x002a00000738783b */ /* 0x000e6e0000000200 */
[----:B------:R-:W-:Y:S01]  /*11c0*/  HMMA.16816.F32.BF16 R44, R24, R46, R64 ;  /* 0x0000002e182c723c */ /* 0x000fe20000041840 */
[----:B------:R-:W5:Y:S04]  /*11d0*/  LDSM.16.M88.4 R64, [R7+0x2e00] ;  /* 0x002e00000740783b */ /* 0x000f680000000200 */
[----:B------:R-:W-:Y:S03]  /*11e0*/  BAR.SYNC.DEFER_BLOCKING 0x0 ;  /* 0x0000000000007b1d */ /* 0x000fe60000010000 */
[C---:B0-----:R-:W-:Y:S08]  /*11f0*/  HMMA.16816.F32.BF16 R76, R32.reuse, R16, RZ ;  /* 0x00000010204c723c */ /* 0x041ff000000418ff */
[----:B------:R-:W-:Y:S11]  /*1200*/  HMMA.16816.F32.BF16 R68, R32, R72, RZ ;  /* 0x000000482044723c */ /* 0x000ff600000418ff */
[----:B------:R-:W-:Y:S05]  /*1210*/  @!UPT UIADD3 URZ, URZ, URZ, URZ ;  /* 0x0000003f3f3ff290 */ /* 0x000fea000fffe03f */
[C---:B------:R-:W-:Y:S08]  /*1220*/  HMMA.16816.F32.BF16 R16, R24.reuse, R18, R76 ;  /* 0x000000121810723c */ /* 0x040ff0000004184c */
[----:B------:R-:W-:Y:S08]  /*1230*/  HMMA.16816.F32.BF16 R72, R24, R74, R68 ;  /* 0x0000004a1848723c */ /* 0x000ff00000041844 */
[C---:B-1----:R-:W-:Y:S08]  /*1240*/  HMMA.16816.F32.BF16 R76, R32.reuse, R56, RZ ;  /* 0x00000038204c723c */ /* 0x042ff000000418ff */
[C---:B------:R-:W-:Y:S08]  /*1250*/  HMMA.16816.F32.BF16 R68, R32.reuse, R60, RZ ;  /* 0x0000003c2044723c */ /* 0x040ff000000418ff */
[----:B-----5:R-:W-:Y:S08]  /*1260*/  HMMA.16816.F32.BF16 R32, R32, R64, RZ ;  /* 0x000000402020723c */ /* 0x020ff000000418ff */
[C---:B------:R-:W-:Y:S08]  /*1270*/  HMMA.16816.F32.BF16 R76, R24.reuse, R58, R76 ;  /* 0x0000003a184c723c */ /* 0x040ff0000004184c */
[C---:B------:R-:W-:Y:S08]  /*1280*/  HMMA.16816.F32.BF16 R68, R24.reuse, R62, R68 ;  /* 0x0000003e1844723c */ /* 0x040ff00000041844 */
[----:B------:R-:W-:Y:S07]  /*1290*/  HMMA.16816.F32.BF16 R32, R24, R66, R32 ;  /* 0x000000421820723c */ /* 0x000fee0000041820 */
[----:B------:R-:W-:-:S02]  /*12a0*/  FMUL R24, R44, c[0x0][0x188] ;  /* 0x000062002c187a20 */ /* 0x000fc40000400000 */
[----:B------:R-:W-:Y:S02]  /*12b0*/  FMUL R25, R45, c[0x0][0x188] ;  /* 0x000062002d197a20 */ /* 0x000fe40000400000 */
[----:B------:R-:W-:-:S03]  /*12c0*/  FMUL R26, R48, c[0x0][0x188] ;  /* 0x00006200301a7a20 */ /* 0x000fc60000400000 */
[----:B------:R-:W-:Y:S01]  /*12d0*/  FMNMX R25, R24, R25, !PT ;  /* 0x0000001918197209 */ /* 0x000fe20007800000 */
        /* <DEDUP_REMOVED lines=16> */
[----:B------:R-:W-:Y:S02]  /*13e0*/  FMUL R24, R46, c[0x0][0x188] ;  /* 0x000062002e187a20 */ /* 0x000fe40000400000 */
[----:B------:R-:W-:Y:S01]  /*13f0*/  FMUL R25, R47, c[0x0][0x188] ;  /* 0x000062002f197a20 */ /* 0x000fe20000400000 */
[----:B------:R-:W-:Y:S01]  /*1400*/  FMNMX R56, R26, R57, !PT ;  /* 0x000000391a387209 */ /* 0x000fe20007800000 */
[----:B------:R-:W-:-:S03]  /*1410*/  FMUL R27, R77, c[0x0][0x188] ;  /* 0x000062004d1b7a20 */ /* 0x000fc60000400000 */
[----:B------:R-:W-:Y:S01]  /*1420*/  FMNMX R57, R24, R25, !PT ;  /* 0x0000001918397209 */ /* 0x000fe20007800000 */
[----:B------:R-:W-:Y:S01]  /*1430*/  FMUL R24, R50, c[0x0][0x188] ;  /* 0x0000620032187a20 */ /* 0x000fe20000400000 */
[----:B------:R-:W-:Y:S01]  /*1440*/  FMNMX R27, R27, R56, !PT ;  /* 0x000000381b1b7209 */ /* 0x000fe20007800000 */
[----:B------:R-:W-:Y:S02]  /*1450*/  FMUL R26, R68, c[0x0][0x188] ;  /* 0x00006200441a7a20 */ /* 0x000fe40000400000 */
[----:B------:R-:W-:Y:S01]  /*1460*/  FMUL R25, R51, c[0x0][0x188] ;  /* 0x0000620033197a20 */ /* 0x000fe20000400000 */
[----:B------:R-:W-:Y:S01]  /*1470*/  FMNMX R56, R24, R57, !PT ;  /* 0x0000003918387209 */ /* 0x000fe20007800000 */
[----:B------:R-:W-:Y:S01]  /*1480*/  FMUL R24, R54, c[0x0][0x188] ;  /* 0x0000620036187a20 */ /* 0x000fe20000400000 */
[----:B------:R-:W-:Y:S01]  /*1490*/  FMNMX R57, R26, R27, !PT ;  /* 0x0000001b1a397209 */ /* 0x000fe20007800000 */
[----:B------:R-:W-:Y:S01]  /*14a0*/  FMUL R26, R69, c[0x0][0x188] ;  /* 0x00006200451a7a20 */ /* 0x000fe20000400000 */
[----:B------:R-:W-:Y:S01]  /*14b0*/  FMNMX R27, R25, R56, !PT ;  /* 0x00000038191b7209 */ /* 0x000fe20007800000 */
[----:B------:R-:W-:-:S03]  /*14c0*/  FMUL R25, R32, c[0x0][0x188] ;  /* 0x0000620020197a20 */ /* 0x000fc60000400000 */
[----:B------:R-:W-:Y:S02]  /*14d0*/  FMNMX R56, R26, R57, !PT ;  /* 0x000000391a387209 */ /* 0x000fe40007800000 */
[----:B------:R-:W-:Y:S01]  /*14e0*/  FMNMX R27, R24, R27, !PT ;  /* 0x0000001b181b7209 */ /* 0x000fe20007800000 */
[----:B------:R-:W-:Y:S01]  /*14f0*/  FMUL R24, R55, c[0x0][0x188] ;  /* 0x0000620037187a20 */ /* 0x000fe20000400000 */
[----:B------:R-:W-:Y:S01]  /*1500*/  FMNMX R57, R25, R56, !PT ;  /* 0x0000003819397209 */ /* 0x000fe20007800000 */
[----:B------:R-:W-:Y:S02]  /*1510*/  FMUL R26, R33, c[0x0][0x188] ;  /* 0x00006200211a7a20 */ /* 0x000fe40000400000 */
[----:B------:R-:W-:Y:S01]  /*1520*/  FMUL R25, R18, c[0x0][0x188] ;  /* 0x0000620012197a20 */ /* 0x000fe20000400000 */
[----:B------:R-:W-:Y:S02]  /*1530*/  FMNMX R56, R24, R27, !PT ;  /* 0x0000001b18387209 */ /* 0x000fe40007800000 */
[----:B------:R-:W-:Y:S01]  /*1540*/  FMNMX R24, R26, R57, !PT ;  /* 0x000000391a187209 */ /* 0x000fe20007800000 */
[----:B------:R-:W-:Y:S01]  /*1550*/  FMUL R26, R19, c[0x0][0x188] ;  /* 0x00006200131a7a20 */ /* 0x000fe20000400000 */
[----:B------:R-:W-:Y:S01]  /*1560*/  FMNMX R27, R25, R56, !PT ;  /* 0x00000038191b7209 */ /* 0x000fe20007800000 */
[----:B------:R-:W-:-:S02]  /*1570*/  FMUL R25, R74, c[0x0][0x188] ;  /* 0x000062004a197a20 */ /* 0x000fc40000400000 */
[----:B------:R-:W0:Y:S01]  /*1580*/  SHFL.BFLY PT, R57, R24, 0x2, 0x1f ;  /* 0x0c401f0018397f89 */ /* 0x000e2200000e0000 */
        /* <DEDUP_REMOVED lines=8> */
[----:B------:R-:W-:-:S04]  /*1610*/  FMNMX R26, R26, R27, !PT ;  /* 0x0000001b1a1a7209 */ /* 0x000fc80007800000 */
[----:B------:R-:W-:Y:S01]  /*1620*/  FMNMX R26, R25, R26, !PT ;  /* 0x0000001a191a7209 */ /* 0x000fe20007800000 */
[----:B------:R-:W-:Y:S01]  /*1630*/  FMUL R25, R71, c[0x0][0x188] ;  /* 0x0000620047197a20 */ /* 0x000fe20000400000 */
[----:B0-----:R-:W-:Y:S01]  /*1640*/  FMNMX R57, R24, R57, !PT ;  /* 0x0000003918397209 */ /* 0x001fe20007800000 */
[----:B------:R-:W-:-:S03]  /*1650*/  FMUL R24, R34, c[0x0][0x188] ;  /* 0x0000620022187a20 */ /* 0x000fc60000400000 */
[----:B------:R-:W-:Y:S01]  /*1660*/  FMNMX R27, R25, R26, !PT ;  /* 0x0000001a191b7209 */ /* 0x000fe20007800000 */
[----:B------:R-:W-:-:S03]  /*1670*/  FMUL R25, R35, c[0x0][0x188] ;  /* 0x0000620023197a20 */ /* 0x000fc60000400000 */
[----:B------:R-:W-:Y:S01]  /*1680*/  FMNMX R24, R24, R27, !PT ;  /* 0x0000001b18187209 */ /* 0x000fe20007800000 */
[----:B------:R-:W0:Y:S03]  /*1690*/  SHFL.BFLY PT, R56, R57, 0x1, 0x1f ;  /* 0x0c201f0039387f89 */ /* 0x000e2600000e0000 */
[----:B------:R-:W-:-:S05]  /*16a0*/  FMNMX R26, R25, R24, !PT ;  /* 0x00000018191a7209 */ /* 0x000fca0007800000 */
[----:B------:R-:W1:Y:S01]  /*16b0*/  SHFL.BFLY PT, R27, R26, 0x2, 0x1f ;  /* 0x0c401f001a1b7f89 */ /* 0x000e6200000e0000 */
[----:B0-----:R-:W-:-:S04]  /*16c0*/  FMNMX R25, R57, R56, !PT ;  /* 0x0000003839197209 */ /* 0x001fc80007800000 */
[----:B------:R-:W-:Y:S02]  /*16d0*/  FMNMX R24, R25, R10, !PT ;  /* 0x0000000a19187209 */ /* 0x000fe40007800000 */
[----:B-1----:R-:W-:-:S03]  /*16e0*/  FMNMX R56, R26, R27, !PT ;  /* 0x0000001b1a387209 */ /* 0x002fc60007800000 */
[--C-:B------:R-:W-:Y:S02]  /*16f0*/  FFMA R27, R45, c[0x0][0x188], -R24.reuse ;  /* 0x000062002d1b7a23 */ /* 0x100fe40000000818 */
[----:B------:R-:W0:Y:S04]  /*1700*/  SHFL.BFLY PT, R45, R56, 0x1, 0x1f ;  /* 0x0c201f00382d7f89 */ /* 0x000e2800000e0000 */
[----:B--2---:R-:W-:Y:S04]  /*1710*/  STS.U16 [R5+0x2000], R86 ;  /* 0x0020005605007388 */ /* 0x004fe80000000400 */
[----:B---3--:R-:W-:Y:S04]  /*1720*/  STS.U16 [R5+0x2400], R84 ;  /* 0x0024005405007388 */ /* 0x008fe80000000400 */
[----:B----4-:R1:W-:Y:S04]  /*1730*/  STS.U16 [R5+0x2800], R11 ;  /* 0x0028000b05007388 */ /* 0x0103e80000000400 */
[----:B------:R-:W-:Y:S04]  /*1740*/  STS.U16 [R5+0x2c00], R12 ;  /* 0x002c000c05007388 */ /* 0x000fe80000000400 */
[----:B------:R-:W-:Y:S04]  /*1750*/  STS.U16 [R118+0x2200], R85 ;  /* 0x0022005576007388 */ /* 0x000fe80000000400 */
[----:B------:R-:W-:Y:S04]  /*1760*/  STS.U16 [R118+0x2600], R15 ;  /* 0x0026000f76007388 */ /* 0x000fe80000000400 */
[----:B------:R-:W-:Y:S04]  /*1770*/  STS.U16 [R118+0x2a00], R13 ;  /* 0x002a000d76007388 */ /* 0x000fe80000000400 */
[----:B------:R-:W-:Y:S04]  /*1780*/  STS.U16 [R118+0x2e00], R14 ;  /* 0x002e000e76007388 */ /* 0x000fe80000000400 */
[----:B------:R-:W-:Y:S01]  /*1790*/  BAR.SYNC.DEFER_BLOCKING 0x0 ;  /* 0x0000000000007b1d */ /* 0x000fe20000010000 */
[--C-:B------:R-:W-:Y:S01]  /*17a0*/  FFMA R48, R48, c[0x0][0x188], -R24.reuse ;  /* 0x0000620030307a23 */ /* 0x100fe20000000818 */
[----:B0-----:R-:W-:Y:S01]  /*17b0*/  FMNMX R56, R56, R45, !PT ;  /* 0x0000002d38387209 */ /* 0x001fe20007800000 */
[----:B------:R-:W-:-:S02]  /*17c0*/  FFMA R44, R44, c[0x0][0x188], -R24 ;  /* 0x000062002c2c7a23 */ /* 0x000fc40000000818 */
[----:B------:R-:W-:Y:S01]  /*17d0*/  FMUL R57, R27, 1.4426950216293334961 ;  /* 0x3fb8aa3b1b397820 */ /* 0x000fe20000400000 */
[----:B------:R-:W-:Y:S01]  /*17e0*/  FMNMX R45, R56, R9, !PT ;  /* 0x00000009382d7209 */ /* 0x000fe20007800000 */
[----:B------:R-:W-:Y:S02]  /*17f0*/  FMUL R27, R48, 1.4426950216293334961 ;  /* 0x3fb8aa3b301b7820 */ /* 0x000fe40000400000 */
[----:B------:R-:W-:Y:S02]  /*1800*/  FFMA R49, R49, c[0x0][0x188], -R24 ;  /* 0x0000620031317a23 */ /* 0x000fe40000000818 */
[----:B------:R-:W-:Y:S02]  /*1810*/  FADD R48, -R24, R10 ;  /* 0x0000000a18307221 */ /* 0x000fe40000000100 */
[----:B------:R-:W-:Y:S02]  /*1820*/  FMUL R25, R44, 1.4426950216293334961 ;  /* 0x3fb8aa3b2c197820 */ /* 0x000fe40000400000 */
[----:B------:R-:W-:-:S02]  /*1830*/  FMUL R44, R49, 1.4426950216293334961 ;  /* 0x3fb8aa3b312c7820 */ /* 0x000fc40000400000 */
[----:B------:R-:W-:Y:S02]  /*1840*/  FMUL R49, R48, 1.4426950216293334961 ;  /* 0x3fb8aa3b30317820 */ /* 0x000fe40000400000 */
[--C-:B------:R-:W-:Y:S02]  /*1850*/  FFMA R48, R46, c[0x0][0x188], -R45.reuse ;  /* 0x000062002e307a23 */ /* 0x100fe4000000082d */
[--C-:B------:R-:W-:Y:S02]  /*1860*/  FFMA R50, R50, c[0x0][0x188], -R45.reuse ;  /* 0x0000620032327a23 */ /* 0x100fe4000000082d */
[----:B------:R-:W-:Y:S01]  /*1870*/  FMUL R48, R48, 1.4426950216293334961 ;  /* 0x3fb8aa3b30307820 */ /* 0x000fe20000400000 */
[----:B------:R-:W-:Y:S01]  /*1880*/  MUFU.EX2 R46, R49 ;  /* 0x00000031002e7308 */ /* 0x000fe20000000800 */
[----:B------:R-:W-:Y:S01]  /*1890*/  FMUL R66, R50, 1.4426950216293334961 ;  /* 0x3fb8aa3b32427820 */ /* 0x000fe20000400000 */
[----:B------:R-:W-:Y:S01]  /*18a0*/  LDSM.16.M88.4 R12, [R6+0x2000] ;  /* 0x00200000060c783b */ /* 0x000fe20000000200 */
[----:B-1----:R-:W-:-:S03]  /*18b0*/  FFMA R11, R51, c[0x0][0x188], -R45 ;  /* 0x00006200330b7a23 */ /* 0x002fc6000000082d */
[----:B------:R-:W-:Y:S02]  /*18c0*/  LDSM.16.M88.4 R60, [R6+0x2800] ;  /* 0x00280000063c783b */ /* 0x000fe40000000200 */
[----:B------:R0:W-:Y:S01]  /*18d0*/  MUFU.EX2 R65, R48 ;  /* 0x0000003000417308 */ /* 0x0001e20000000800 */
[----:B------:R-:W-:Y:S01]  /*18e0*/  FADD R9, -R45, R9 ;  /* 0x000000092d097221 */ /* 0x000fe20000000100 */
[----:B0-----:R-:W0:Y:S01]  /*18f0*/  LDSM.16.M88.4 R48, [R6+0x2400] ;  /* 0x002400000630783b */ /* 0x001e220000000200 */
[----:B------:R-:W-:Y:S02]  /*1900*/  FFMA R47, R47, c[0x0][0x188], -R45 ;  /* 0x000062002f2f7a23 */ /* 0x000fe4000000082d */
[----:B------:R-:W-:Y:S02]  /*1910*/  FMUL R9, R9, 1.4426950216293334961 ;  /* 0x3fb8aa3b09097820 */ /* 0x000fe40000400000 */
[----:B------:R-:W-:Y:S02]  /*1920*/  FMUL R47, R47, 1.4426950216293334961 ;  /* 0x3fb8aa3b2f2f7820 */ /* 0x000fe40000400000 */
[----:B------:R-:W-:Y:S01]  /*1930*/  FMUL R11, R11, 1.4426950216293334961 ;  /* 0x3fb8aa3b0b0b7820 */ /* 0x000fe20000400000 */
[----:B------:R-:W-:Y:S08]  /*1940*/  MUFU.EX2 R25, R25 ;  /* 0x0000001900197308 */ /* 0x000ff00000000800 */
[----:B------:R-:W1:Y:S08]  /*1950*/  MUFU.EX2 R26, R57 ;  /* 0x00000039001a7308 */ /* 0x000e700000000800 */
[----:B------:R-:W-:Y:S08]  /*1960*/  MUFU.EX2 R27, R27 ;  /* 0x0000001b001b7308 */ /* 0x000ff00000000800 */
[----:B------:R-:W2:Y:S08]  /*1970*/  MUFU.EX2 R44, R44 ;  /* 0x0000002c002c7308 */ /* 0x000eb00000000800 */
[----:B------:R-:W3:Y:S08]  /*1980*/  MUFU.EX2 R86, R47 ;  /* 0x0000002f00567308 */ /* 0x000ef00000000800 */
[----:B------:R-:W-:Y:S08]  /*1990*/  MUFU.EX2 R66, R66 ;  /* 0x0000004200427308 */ /* 0x000ff00000000800 */
[----:B------:R-:W4:Y:S08]  /*19a0*/  MUFU.EX2 R9, R9 ;  /* 0x0000000900097308 */ /* 0x000f300000000800 */
[----:B------:R-:W5:Y:S01]  /*19b0*/  MUFU.EX2 R67, R11 ;  /* 0x0000000b00437308 */ /* 0x000f620000000800 */
[--C-:B------:R-:W-:Y:S01]  /*19c0*/  FFMA R52, R52, c[0x0][0x188], -R24.reuse ;  /* 0x0000620034347a23 */ /* 0x100fe20000000818 */
[----:B-1----:R-:W-:Y:S01]  /*19d0*/  F2FP.BF16.PACK_AB R56, R26, R25 ;  /* 0x000000191a38723e */ /* 0x002fe200000010ff */
[----:B------:R-:W-:Y:S01]  /*19e0*/  FFMA R53, R53, c[0x0][0x188], -R24 ;  /* 0x0000620035357a23 */ /* 0x000fe20000000818 */
[----:B--2---:R-:W-:Y:S01]  /*19f0*/  F2FP.BF16.PACK_AB R58, R44, R27 ;  /* 0x0000001b2c3a723e */ /* 0x004fe200000010ff */
[----:B------:R-:W-:Y:S01]  /*1a00*/  FMUL R28, R46, R28 ;  /* 0x0000001c2e1c7220 */ /* 0x000fe20000400000 */
[----:B---3--:R-:W-:Y:S01]  /*1a10*/  F2FP.BF16.PACK_AB R57, R86, R65 ;  /* 0x000000415639723e */ /* 0x008fe200000010ff */
[----:B------:R-:W-:-:S02]  /*1a20*/  FMUL R29, R46, R29 ;  /* 0x0000001d2e1d7220 */ /* 0x000fc40000400000 */
[C---:B----4-:R-:W-:Y:S02]  /*1a30*/  FMUL R30, R9.reuse, R30 ;  /* 0x0000001e091e7220 */ /* 0x050fe40000400000 */
[----:B------:R-:W-:Y:S02]  /*1a40*/  FMUL R31, R9, R31 ;  /* 0x0000001f091f7220 */ /* 0x000fe40000400000 */
[--C-:B------:R-:W-:Y:S01]  /*1a50*/  FFMA R72, R72, c[0x0][0x188], -R24.reuse ;  /* 0x0000620048487a23 */ /* 0x100fe20000000818 */
[----:B-----5:R-:W-:Y:S01]  /*1a60*/  F2FP.BF16.PACK_AB R59, R67, R66 ;  /* 0x00000042433b723e */ /* 0x020fe200000010ff */
[----:B------:R-:W-:Y:S02]  /*1a70*/  FMUL R52, R52, 1.4426950216293334961 ;  /* 0x3fb8aa3b34347820 */ /* 0x000fe40000400000 */
[----:B------:R-:W-:Y:S02]  /*1a80*/  FMUL R53, R53, 1.4426950216293334961 ;  /* 0x3fb8aa3b35357820 */ /* 0x000fe40000400000 */
[----:B------:R-:W-:-:S02]  /*1a90*/  FFMA R32, R32, c[0x0][0x188], -R24 ;  /* 0x0000620020207a23 */ /* 0x000fc40000000818 */
[--C-:B------:R-:W-:Y:S02]  /*1aa0*/  FFMA R54, R54, c[0x0][0x188], -R45.reuse ;  /* 0x0000620036367a23 */ /* 0x100fe4000000082d */
[----:B------:R-:W-:Y:S01]  /*1ab0*/  FFMA R55, R55, c[0x0][0x188], -R45 ;  /* 0x0000620037377a23 */ /* 0x000fe2000000082d */
[----:B0-----:R-:W-:Y:S01]  /*1ac0*/  HMMA.16816.F32.BF16 R28, R56, R48, R28 ;  /* 0x00000030381c723c */ /* 0x001fe2000004181c */
[----:B------:R-:W-:Y:S01]  /*1ad0*/  FMUL R11, R72, 1.4426950216293334961 ;  /* 0x3fb8aa3b480b7820 */ /* 0x000fe20000400000 */
[----:B------:R-:W0:Y:S01]  /*1ae0*/  MUFU.EX2 R64, R52 ;  /* 0x0000003400407308 */ /* 0x000e220000000800 */
[----:B------:R-:W-:Y:S02]  /*1af0*/  FMUL R72, R32, 1.4426950216293334961 ;  /* 0x3fb8aa3b20487820 */ /* 0x000fe40000400000 */
[----:B------:R-:W-:Y:S02]  /*1b00*/  FMUL R32, R54, 1.4426950216293334961 ;  /* 0x3fb8aa3b36207820 */ /* 0x000fe40000400000 */
[----:B------:R-:W-:-:S03]  /*1b10*/  FMUL R48, R55, 1.4426950216293334961 ;  /* 0x3fb8aa3b37307820 */ /* 0x000fc60000400000 */
[----:B------:R1:W-:Y:S02]  /*1b20*/  MUFU.EX2 R10, R53 ;  /* 0x00000035000a7308 */ /* 0x0003e40000000800 */
[----:B-1----:R-:W1:Y:S01]  /*1b30*/  LDSM.16.M88.4 R52, [R6+0x2c00] ;  /* 0x002c00000634783b */ /* 0x002e620000000200 */
[C---:B------:R-:W-:Y:S02]  /*1b40*/  FMUL R20, R46.reuse, R20 ;  /* 0x000000142e147220 */ /* 0x040fe40000400000 */
[----:B------:R-:W-:Y:S02]  /*1b50*/  FMUL R21, R46, R21 ;  /* 0x000000152e157220 */ /* 0x000fe40000400000 */
[C---:B------:R-:W-:Y:S02]  /*1b60*/  FMUL R22, R9.reuse, R22 ;  /* 0x0000001609167220 */ /* 0x040fe40000400000 */
[----:B------:R-:W-:Y:S02]  /*1b70*/  FMUL R23, R9, R23 ;  /* 0x0000001709177220 */ /* 0x000fe40000400000 */
[----:B------:R-:W-:-:S02]  /*1b80*/  FFMA R33, R33, c[0x0][0x188], -R24 ;  /* 0x0000620021217a23 */ /* 0x000fc40000000818 */
[C---:B------:R-:W-:Y:S02]  /*1b90*/  FMUL R36, R46.reuse, R36 ;  /* 0x000000242e247220 */ /* 0x040fe40000400000 */
[----:B------:R-:W-:Y:S02]  /*1ba0*/  FMUL R37, R46, R37 ;  /* 0x000000252e257220 */ /* 0x000fe40000400000 */
[C---:B------:R-:W-:Y:S02]  /*1bb0*/  FMUL R38, R9.reuse, R38 ;  /* 0x0000002609267220 */ /* 0x040fe40000400000 */
[----:B------:R-:W-:Y:S02]  /*1bc0*/  FMUL R39, R9, R39 ;  /* 0x0000002709277220 */ /* 0x000fe40000400000 */
[----:B------:R-:W-:Y:S02]  /*1bd0*/  FFMA R73, R73, c[0x0][0x188], -R24 ;  /* 0x0000620049497a23 */ /* 0x000fe40000000818 */
[----:B------:R-:W-:Y:S01]  /*1be0*/  FMUL R33, R33, 1.4426950216293334961 ;  /* 0x3fb8aa3b21217820 */ /* 0x000fe20000400000 */
[----:B------:R-:W-:Y:S01]  /*1bf0*/  HMMA.16816.F32.BF16 R20, R56, R12, R20 ;  /* 0x0000000c3814723c */ /* 0x000fe20000041814 */
[----:B------:R-:W-:-:S02]  /*1c00*/  FFMA R18, R18, c[0x0][0x188], -R45 ;  /* 0x0000620012127a23 */ /* 0x000fc4000000082d */
[----:B------:R-:W-:Y:S02]  /*1c10*/  FFMA R19, R19, c[0x0][0x188], -R45 ;  /* 0x0000620013137a23 */ /* 0x000fe4000000082d */
[--C-:B------:R-:W-:Y:S02]  /*1c20*/  FFMA R16, R16, c[0x0][0x188], -R24.reuse ;  /* 0x0000620010107a23 */ /* 0x100fe40000000818 */
[----:B------:R-:W-:Y:S01]  /*1c30*/  FFMA R17, R17, c[0x0][0x188], -R24 ;  /* 0x0000620011117a23 */ /* 0x000fe20000000818 */
[----:B------:R-:W-:Y:S01]  /*1c40*/  HMMA.16816.F32.BF16 R36, R56, R60, R36 ;  /* 0x0000003c3824723c */ /* 0x000fe20000041824 */
[----:B------:R-:W-:Y:S01]  /*1c50*/  FMUL R12, R73, 1.4426950216293334961 ;  /* 0x3fb8aa3b490c7820 */ /* 0x000fe20000400000 */
[----:B------:R-:W2:Y:S01]  /*1c60*/  MUFU.EX2 R32, R32 ;  /* 0x0000002000207308 */ /* 0x000ea20000000800 */
[----:B------:R-:W-:-:S04]  /*1c70*/  FMUL R16, R16, 1.4426950216293334961 ;  /* 0x3fb8aa3b10107820 */ /* 0x000fc80000400000 */
[----:B------:R-:W-:Y:S02]  /*1c80*/  FADD R60, R25, R26 ;  /* 0x0000001a193c7221 */ /* 0x000fe40000000000 */
[----:B------:R-:W-:Y:S01]  /*1c90*/  FMUL R26, R19, 1.4426950216293334961 ;  /* 0x3fb8aa3b131a7820 */ /* 0x000fe20000400000 */
[----:B------:R3:W-:Y:S01]  /*1ca0*/  MUFU.EX2 R73, R33 ;  /* 0x0000002100497308 */ /* 0x0007e20000000800 */
[----:B------:R-:W-:Y:S02]  /*1cb0*/  FMUL R17, R17, 1.4426950216293334961 ;  /* 0x3fb8aa3b11117820 */ /* 0x000fe40000400000 */
[----:B------:R-:W-:Y:S02]  /*1cc0*/  FADD R65, R65, R86 ;  /* 0x0000005641417221 */ /* 0x000fe40000000000 */
[----:B---3--:R-:W-:-:S03]  /*1cd0*/  FMUL R33, R18, 1.4426950216293334961 ;  /* 0x3fb8aa3b12217820 */ /* 0x008fc60000400000 */
[----:B------:R-:W3:Y:S01]  /*1ce0*/  MUFU.EX2 R48, R48 ;  /* 0x0000003000307308 */ /* 0x000ee20000000800 */
[----:B------:R-:W-:Y:S02]  /*1cf0*/  FFMA R74, R74, c[0x0][0x188], -R45 ;  /* 0x000062004a4a7a23 */ /* 0x000fe4000000082d */
[----:B------:R-:W-:Y:S02]  /*1d00*/  FADD R27, R27, R60 ;  /* 0x0000003c1b1b7221 */ /* 0x000fe40000000000 */
[----:B------:R-:W-:-:S03]  /*1d10*/  FMUL R40, R46, R40 ;  /* 0x000000282e287220 */ /* 0x000fc60000400000 */
[----:B------:R4:W-:Y:S01]  /*1d20*/  MUFU.EX2 R84, R16 ;  /* 0x0000001000547308 */ /* 0x0009e20000000800 */
[C---:B------:R-:W-:Y:S02]  /*1d30*/  FMUL R42, R9.reuse, R42 ;  /* 0x0000002a092a7220 */ /* 0x040fe40000400000 */
[----:B------:R-:W-:Y:S02]  /*1d40*/  FMUL R41, R46, R41 ;  /* 0x000000292e297220 */ /* 0x000fe40000400000 */
[----:B------:R-:W-:-:S03]  /*1d50*/  FMUL R43, R9, R43 ;  /* 0x0000002b092b7220 */ /* 0x000fc60000400000 */
[----:B------:R-:W5:Y:S01]  /*1d60*/  MUFU.EX2 R85, R17 ;  /* 0x0000001100557308 */ /* 0x000f620000000800 */
[----:B------:R-:W-:Y:S02]  /*1d70*/  FADD R66, R66, R65 ;  /* 0x0000004142427221 */ /* 0x000fe40000000000 */
[----:B------:R-:W-:-:S05]  /*1d80*/  FMUL R18, R74, 1.4426950216293334961 ;  /* 0x3fb8aa3b4a127820 */ /* 0x000fca0000400000 */
[----:B------:R-:W-:Y:S01]  /*1d90*/  MUFU.EX2 R33, R33 ;  /* 0x0000002100217308 */ /* 0x000fe20000000800 */
[----:B------:R-:W-:Y:S02]  /*1da0*/  FFMA R75, R75, c[0x0][0x188], -R45 ;  /* 0x000062004b4b7a23 */ /* 0x000fe4000000082d */
[----:B------:R-:W-:-:S05]  /*1db0*/  FADD R49, R44, R27 ;  /* 0x0000001b2c317221 */ /* 0x000fca0000000000 */
[----:B------:R-:W3:Y:S01]  /*1dc0*/  MUFU.EX2 R26, R26 ;  /* 0x0000001a001a7308 */ /* 0x000ee20000000800 */
[----:B------:R-:W-:Y:S02]  /*1dd0*/  FADD R67, R67, R66 ;  /* 0x0000004243437221 */ /* 0x000fe40000000000 */
[----:B------:R-:W-:Y:S01]  /*1de0*/  FFMA R76, R76, c[0x0][0x188], -R24 ;  /* 0x000062004c4c7a23 */ /* 0x000fe20000000818 */
[----:B-1----:R-:W-:Y:S01]  /*1df0*/  HMMA.16816.F32.BF16 R40, R56, R52, R40 ;  /* 0x000000343828723c */ /* 0x002fe20000041828 */
[----:B------:R-:W-:Y:S02]  /*1e00*/  FMUL R19, R75, 1.4426950216293334961 ;  /* 0x3fb8aa3b4b137820 */ /* 0x000fe40000400000 */
[----:B------:R-:W-:Y:S01]  /*1e10*/  FFMA R78, R78, c[0x0][0x188], -R45 ;  /* 0x000062004e4e7a23 */ /* 0x000fe2000000082d */
[----:B------:R-:W1:Y:S01]  /*1e20*/  MUFU.EX2 R11, R11 ;  /* 0x0000000b000b7308 */ /* 0x000e620000000800 */
[----:B0-----:R-:W-:Y:S02]  /*1e30*/  FADD R49, R64, R49 ;  /* 0x0000003140317221 */ /* 0x001fe40000000000 */
[----:B--2---:R-:W-:-:S02]  /*1e40*/  FADD R53, R32, R67 ;  /* 0x0000004320357221 */ /* 0x004fc40000000000 */
[----:B------:R-:W-:Y:S02]  /*1e50*/  FMUL R13, R76, 1.4426950216293334961 ;  /* 0x3fb8aa3b4c0d7820 */ /* 0x000fe40000400000 */
[--C-:B------:R-:W-:Y:S01]  /*1e60*/  FFMA R77, R77, c[0x0][0x188], -R24.reuse ;  /* 0x000062004d4d7a23 */ /* 0x100fe20000000818 */
[----:B------:R-:W0:Y:S01]  /*1e70*/  MUFU.EX2 R18, R18 ;  /* 0x0000001200127308 */ /* 0x000e220000000800 */
[----:B------:R-:W-:Y:S01]  /*1e80*/  FFMA R79, R79, c[0x0][0x188], -R45 ;  /* 0x000062004f4f7a23 */ /* 0x000fe2000000082d */
[----:B---3--:R-:W-:Y:S01]  /*1e90*/  F2FP.BF16.PACK_AB R65, R48, R32 ;  /* 0x000000203041723e */ /* 0x008fe200000010ff */
[----:B------:R-:W-:Y:S02]  /*1ea0*/  FMUL R25, R78, 1.4426950216293334961 ;  /* 0x3fb8aa3b4e197820 */ /* 0x000fe40000400000 */
[----:B------:R-:W-:Y:S02]  /*1eb0*/  FADD R49, R10, R49 ;  /* 0x000000310a317221 */ /* 0x000fe40000000000 */
[----:B------:R-:W-:Y:S01]  /*1ec0*/  FADD R48, R48, R53 ;  /* 0x0000003530307221 */ /* 0x000fe20000000000 */
[----:B------:R-:W2:Y:S01]  /*1ed0*/  MUFU.EX2 R12, R12 ;  /* 0x0000000c000c7308 */ /* 0x000ea20000000800 */
[----:B----4-:R-:W-:Y:S01]  /*1ee0*/  FMUL R16, R77, 1.4426950216293334961 ;  /* 0x3fb8aa3b4d107820 */ /* 0x010fe20000400000 */
[----:B------:R-:W-:Y:S01]  /*1ef0*/  F2FP.BF16.PACK_AB R64, R10, R64 ;  /* 0x000000400a40723e */ /* 0x000fe200000010ff */
[----:B------:R-:W-:Y:S01]  /*1f00*/  FFMA R68, R68, c[0x0][0x188], -R24 ;  /* 0x0000620044447a23 */ /* 0x000fe20000000818 */
[----:B-----5:R-:W-:Y:S01]  /*1f10*/  F2FP.BF16.PACK_AB R66, R85, R84 ;  /* 0x000000545542723e */ /* 0x020fe200000010ff */
[----:B------:R-:W-:Y:S01]  /*1f20*/  FMUL R27, R79, 1.4426950216293334961 ;  /* 0x3fb8aa3b4f1b7820 */ /* 0x000fe20000400000 */
[----:B------:R-:W-:-:S02]  /*1f30*/  F2FP.BF16.PACK_AB R67, R26, R33 ;  /* 0x000000211a43723e */ /* 0x000fc400000010ff */
[----:B------:R-:W3:Y:S01]  /*1f40*/  MUFU.EX2 R19, R19 ;  /* 0x0000001300137308 */ /* 0x000ee20000000800 */
[----:B------:R-:W-:Y:S02]  /*1f50*/  FADD R84, R84, R49 ;  /* 0x0000003154547221 */ /* 0x000fe40000000000 */
[----:B------:R-:W-:Y:S02]  /*1f60*/  FFMA R70, R70, c[0x0][0x188], -R45 ;  /* 0x0000620046467a23 */ /* 0x000fe4000000082d */
[----:B------:R-:W-:-:S03]  /*1f70*/  FADD R33, R33, R48 ;  /* 0x0000003021217221 */ /* 0x000fc60000000000 */
[----:B------:R-:W4:Y:S01]  /*1f80*/  MUFU.EX2 R13, R13 ;  /* 0x0000000d000d7308 */ /* 0x000f220000000800 */
[----:B------:R-:W-:Y:S02]  /*1f90*/  FMUL R17, R68, 1.4426950216293334961 ;  /* 0x3fb8aa3b44117820 */ /* 0x000fe40000400000 */
[----:B------:R-:W-:Y:S02]  /*1fa0*/  FFMA R69, R69, c[0x0][0x188], -R24 ;  /* 0x0000620045457a23 */ /* 0x000fe40000000818 */
[----:B------:R-:W-:-:S03]  /*1fb0*/  FFMA R71, R71, c[0x0][0x188], -R45 ;  /* 0x0000620047477a23 */ /* 0x000fc6000000082d */
[----:B------:R-:W5:Y:S01]  /*1fc0*/  MUFU.EX2 R25, R25 ;  /* 0x0000001900197308 */ /* 0x000f620000000800 */
[----:B------:R-:W-:Y:S01]  /*1fd0*/  FADD R84, R85, R84 ;  /* 0x0000005455547221 */ /* 0x000fe20000000000 */
[----:B------:R-:W-:Y:S01]  /*1fe0*/  HMMA.16816.F32.BF16 R20, R64, R14, R20 ;  /* 0x0000000e4014723c */ /* 0x000fe20000041814 */
[----:B------:R-:W-:Y:S02]  /*1ff0*/  FMUL R70, R70, 1.4426950216293334961 ;  /* 0x3fb8aa3b46467820 */ /* 0x000fe40000400000 */
[----:B------:R-:W-:-:S03]  /*2000*/  FADD R33, R26, R33 ;  /* 0x000000211a217221 */ /* 0x000fc60000000000 */
[----:B------:R-:W2:Y:S01]  /*2010*/  MUFU.EX2 R16, R16 ;  /* 0x0000001000107308 */ /* 0x000ea20000000800 */
[----:B------:R-:W-:Y:S02]  /*2020*/  FMUL R47, R69, 1.4426950216293334961 ;  /* 0x3fb8aa3b452f7820 */ /* 0x000fe40000400000 */
[----:B------:R-:W-:Y:S02]  /*2030*/  FMUL R14, R71, 1.4426950216293334961 ;  /* 0x3fb8aa3b470e7820 */ /* 0x000fe40000400000 */
[----:B------:R-:W-:-:S03]  /*2040*/  FFMA R34, R34, c[0x0][0x188], -R45 ;  /* 0x0000620022227a23 */ /* 0x000fc6000000082d */
[----:B------:R-:W3:Y:S01]  /*2050*/  MUFU.EX2 R27, R27 ;  /* 0x0000001b001b7308 */ /* 0x000ee20000000800 */
[----:B-1----:R-:W-:Y:S02]  /*2060*/  FADD R49, R11, R84 ;  /* 0x000000540b317221 */ /* 0x002fe40000000000 */
[----:B0-----:R-:W-:Y:S02]  /*2070*/  FADD R26, R18, R33 ;  /* 0x00000021121a7221 */ /* 0x001fe40000000000 */
[----:B------:R-:W-:-:S03]  /*2080*/  FFMA R35, R35, c[0x0][0x188], -R45 ;  /* 0x0000620023237a23 */ /* 0x000fc6000000082d */
[----:B------:R-:W0:Y:S01]  /*2090*/  MUFU.EX2 R17, R17 ;  /* 0x0000001100117308 */ /* 0x000e220000000800 */
[----:B------:R-:W-:Y:S02]  /*20a0*/  FMUL R15, R34, 1.4426950216293334961 ;  /* 0x3fb8aa3b220f7820 */ /* 0x000fe40000400000 */
[----:B--2---:R-:W-:-:S05]  /*20b0*/  FADD R32, R12, R49 ;  /* 0x000000310c207221 */ /* 0x004fca0000000000 */
[----:B------:R1:W2:Y:S01]  /*20c0*/  MUFU.EX2 R10, R70 ;  /* 0x00000046000a7308 */ /* 0x0002a20000000800 */
[----:B---3--:R-:W-:Y:S02]  /*20d0*/  FADD R34, R19, R26 ;  /* 0x0000001a13227221 */ /* 0x008fe40000000000 */
[----:B------:R-:W-:-:S05]  /*20e0*/  FMUL R26, R35, 1.4426950216293334961 ;  /* 0x3fb8aa3b231a7820 */ /* 0x000fca0000400000 */
[----:B------:R-:W3:Y:S01]  /*20f0*/  MUFU.EX2 R47, R47 ;  /* 0x0000002f002f7308 */ /* 0x000ee20000000800 */
[----:B----4-:R-:W-:-:S07]  /*2100*/  FADD R53, R13, R32 ;  /* 0x000000200d357221 */ /* 0x010fce0000000000 */
[----:B------:R-:W-:Y:S01]  /*2110*/  MUFU.EX2 R72, R72 ;  /* 0x0000004800487308 */ /* 0x000fe20000000800 */
[----:B-----5:R-:W-:Y:S01]  /*2120*/  FADD R52, R25, R34 ;  /* 0x0000002219347221 */ /* 0x020fe20000000000 */
[----:B------:R-:W-:Y:S06]  /*2130*/  HMMA.16816.F32.BF16 R56, R64, R50, R28 ;  /* 0x000000324038723c */ /* 0x000fec000004181c */
[----:B------:R-:W4:Y:S01]  /*2140*/  MUFU.EX2 R14, R14 ;  /* 0x0000000e000e7308 */ /* 0x000f220000000800 */
[----:B------:R-:W-:Y:S01]  /*2150*/  FADD R44, R16, R53 ;  /* 0x00000035102c7221 */ /* 0x000fe20000000000 */
[----:B-1----:R-:W1:Y:S01]  /*2160*/  LDSM.16.M88.4 R68, [R117+0x2000] ;  /* 0x002000007544783b */ /* 0x002e620000000200 */
[----:B------:R-:W-:-:S05]  /*2170*/  FADD R53, R27, R52 ;  /* 0x000000341b357221 */ /* 0x000fca0000000000 */
[----:B------:R-:W5:Y:S01]  /*2180*/  MUFU.EX2 R15, R15 ;  /* 0x0000000f000f7308 */ /* 0x000f620000000800 */
[----:B0-----:R-:W-:Y:S01]  /*2190*/  FADD R44, R17, R44 ;  /* 0x0000002c112c7221 */ /* 0x001fe20000000000 */
[----:B------:R-:W-:Y:S01]  /*21a0*/  LDSM.16.M88.4 R28, [R117+0x2400] ;  /* 0x00240000751c783b */ /* 0x000fe20000000200 */
[----:B--2---:R-:W-:-:S05]  /*21b0*/  FADD R61, R10, R53 ;  /* 0x000000350a3d7221 */ /* 0x004fca0000000000 */
[----:B------:R-:W0:Y:S01]  /*21c0*/  MUFU.EX2 R26, R26 ;  /* 0x0000001a001a7308 */ /* 0x000e220000000800 */
[----:B---3--:R-:W-:Y:S01]  /*21d0*/  FADD R53, R47, R44 ;  /* 0x0000002c2f357221 */ /* 0x008fe20000000000 */
[----:B------:R-:W-:Y:S01]  /*21e0*/  LDSM.16.M88.4 R48, [R117+0x2800] ;  /* 0x002800007530783b */ /* 0x000fe20000000200 */
[----:B----4-:R-:W-:-:S03]  /*21f0*/  FADD R44, R14, R61 ;  /* 0x0000003d0e2c7221 */ /* 0x010fc60000000000 */
[----:B------:R-:W-:Y:S01]  /*2200*/  LDSM.16.M88.4 R32, [R117+0x2c00] ;  /* 0x002c00007520783b */ /* 0x000fe20000000200 */
[----:B------:R-:W-:Y:S02]  /*2210*/  FADD R52, R72, R53 ;  /* 0x0000003548347221 */ /* 0x000fe40000000000 */
[----:B-----5:R-:W-:Y:S02]  /*2220*/  FADD R53, R15, R44 ;  /* 0x0000002c0f357221 */ /* 0x020fe40000000000 */
[----:B------:R-:W-:Y:S01]  /*2230*/  FADD R44, R73, R52 ;  /* 0x00000034492c7221 */ /* 0x000fe20000000000 */
[----:B------:R-:W-:Y:S01]  /*2240*/  HMMA.16816.F32.BF16 R36, R64, R62, R36 ;  /* 0x0000003e4024723c */ /* 0x000fe20000041824 */
[----:B0-----:R-:W-:-:S03]  /*2250*/  FADD R60, R26, R53 ;  /* 0x000000351a3c7221 */ /* 0x001fc60000000000 */
[----:B------:R-:W0:Y:S04]  /*2260*/  SHFL.BFLY PT, R61, R44, 0x2, 0x1f ;  /* 0x0c401f002c3d7f89 */ /* 0x000e2800000e0000 */
[----:B------:R-:W2:Y:S01]  /*2270*/  SHFL.BFLY PT, R62, R60, 0x2, 0x1f ;  /* 0x0c401f003c3e7f89 */ /* 0x000ea200000e0000 */
[----:B------:R-:W-:Y:S01]  /*2280*/  HMMA.16816.F32.BF16 R40, R64, R54, R40 ;  /* 0x000000364028723c */ /* 0x000fe20000041828 */
[----:B------:R-:W-:Y:S02]  /*2290*/  F2FP.BF16.PACK_AB R52, R12, R11 ;  /* 0x0000000b0c34723e */ /* 0x000fe400000010ff */
[----:B------:R-:W-:-:S04]  /*22a0*/  F2FP.BF16.PACK_AB R53, R19, R18 ;  /* 0x000000121335723e */ /* 0x000fc800000010ff */
[----:B------:R-:W-:Y:S02]  /*22b0*/  F2FP.BF16.PACK_AB R54, R16, R13 ;  /* 0x0000000d1036723e */ /* 0x000fe400000010ff */
[----:B------:R-:W-:-:S07]  /*22c0*/  F2FP.BF16.PACK_AB R55, R27, R25 ;  /* 0x000000191b37723e */ /* 0x000fce00000010ff */
[----:B-1----:R-:W-:Y:S01]  /*22d0*/  HMMA.16816.F32.BF16 R20, R52, R68, R20 ;  /* 0x000000443414723c */ /* 0x002fe20000041814 */
[----:B0-----:R-:W-:Y:S02]  /*22e0*/  FADD R61, R44, R61 ;  /* 0x0000003d2c3d7221 */ /* 0x001fe40000000000 */
[----:B--2---:R-:W-:-:S05]  /*22f0*/  FADD R62, R60, R62 ;  /* 0x0000003e3c3e7221 */ /* 0x004fca0000000000 */
[C---:B------:R-:W-:Y:S01]  /*2300*/  HMMA.16816.F32.BF16 R56, R52.reuse, R28, R56 ;  /* 0x0000001c3438723c */ /* 0x040fe20000041838 */
[----:B------:R-:W0:Y:S04]  /*2310*/  SHFL.BFLY PT, R16, R61, 0x1, 0x1f ;  /* 0x0c201f003d107f89 */ /* 0x000e2800000e0000 */
[----:B------:R-:W1:Y:S03]  /*2320*/  SHFL.BFLY PT, R11, R62, 0x1, 0x1f ;  /* 0x0c201f003e0b7f89 */ /* 0x000e6600000e0000 */
[C---:B------:R-:W-:Y:S08]  /*2330*/  HMMA.16816.F32.BF16 R36, R52.reuse, R48, R36 ;  /* 0x000000303424723c */ /* 0x040ff00000041824 */
[----:B------:R-:W-:Y:S01]  /*2340*/  HMMA.16816.F32.BF16 R40, R52, R32, R40 ;  /* 0x000000203428723c */ /* 0x000fe20000041828 */
[----:B------:R-:W-:-:S02]  /*2350*/  IADD3 R2, R2, 0x40, RZ ;  /* 0x0000004002027810 */ /* 0x000fc40007ffe0ff */
[----:B------:R-:W-:Y:S02]  /*2360*/  F2FP.BF16.PACK_AB R13, R14, R10 ;  /* 0x0000000a0e0d723e */ /* 0x000fe400000010ff */
[----:B------:R-:W-:Y:S02]  /*2370*/  ISETP.GE.AND P0, PT, R2, c[0x0][0x1d0], PT ;  /* 0x0000740002007a0c */ /* 0x000fe40003f06270 */
[----:B------:R-:W-:Y:S02]  /*2380*/  F2FP.BF16.PACK_AB R12, R47, R17 ;  /* 0x000000112f0c723e */ /* 0x000fe400000010ff */
[----:B------:R-:W-:Y:S02]  /*2390*/  F2FP.BF16.PACK_AB R14, R73, R72 ;  /* 0x00000048490e723e */ /* 0x000fe400000010ff */
[----:B------:R-:W-:Y:S01]  /*23a0*/  F2FP.BF16.PACK_AB R15, R26, R15 ;  /* 0x0000000f1a0f723e */ /* 0x000fe200000010ff */
[----:B0-----:R-:W-:Y:S02]  /*23b0*/  FADD R16, R61, R16 ;  /* 0x000000103d107221 */ /* 0x001fe40000000000 */
[----:B-1----:R-:W-:-:S04]  /*23c0*/  FADD R11, R62, R11 ;  /* 0x0000000b3e0b7221 */ /* 0x002fc80000000000 */
[----:B------:R-:W-:Y:S01]  /*23d0*/  HMMA.16816.F32.BF16 R20, R12, R70, R20 ;  /* 0x000000460c14723c */ /* 0x000fe20000041814 */
[----:B------:R-:W-:Y:S01]  /*23e0*/  FFMA R8, R9, R8, R11 ;  /* 0x0000000809087223 */ /* 0x000fe2000000000b */
[----:B------:R-:W-:-:S06]  /*23f0*/  MOV R9, R45 ;  /* 0x0000002d00097202 */ /* 0x000fcc0000000f00 */
[----:B------:R-:W-:Y:S01]  /*2400*/  HMMA.16816.F32.BF16 R28, R12, R30, R56 ;  /* 0x0000001e0c1c723c */ /* 0x000fe20000041838 */
[----:B------:R-:W-:-:S07]  /*2410*/  FFMA R3, R46, R3, R16 ;  /* 0x000000032e037223 */ /* 0x000fce0000000010 */
[----:B------:R-:W-:Y:S01]  /*2420*/  HMMA.16816.F32.BF16 R36, R12, R50, R36 ;  /* 0x000000320c24723c */ /* 0x000fe20000041824 */
[----:B------:R-:W-:-:S07]  /*2430*/  IMAD.MOV.U32 R10, RZ, RZ, R24 ;  /* 0x000000ffff0a7224 */ /* 0x000fce00078e0018 */
[----:B------:R-:W-:Y:S07]  /*2440*/  HMMA.16816.F32.BF16 R40, R12, R34, R40 ;  /* 0x000000220c28723c */ /* 0x000fee0000041828 */
[----:B------:R-:W-:-:S05]  /*2450*/  MOV R13, 0x40 ;  /* 0x00000040000d7802 */ /* 0x000fca0000000f00 */
[C---:B------:R-:W-:Y:S02]  /*2460*/  IMAD R0, R13.reuse, c[0x0][0x1b4], R0 ;  /* 0x00006d000d007a24 */ /* 0x040fe400078e0200 */
[----:B------:R-:W-:Y:S01]  /*2470*/  IMAD R4, R13, c[0x0][0x1a4], R4 ;  /* 0x000069000d047a24 */ /* 0x000fe200078e0204 */
[----:B------:R-:W-:Y:S01]  /*2480*/  @P0 CALL.REL.NOINC `(.L_x_0) ;  /* 0x0000001000000944 */ /* 0x000fe20003c00000 */
[----:B------:R-:W-:Y:S05]  /*2490*/  BRA `(.L_x_1) ;  /* 0xffffe9a000007947 */ /* 0x000fea000383ffff */
.L_x_0:
[----:B------:R-:W-:Y:S01]  /*24a0*/  IMAD.MOV.U32 R18, RZ, RZ, R8 ;  /* 0x000000ffff127224 */ /* 0x000fe200078e0008 */
[----:B------:R-:W-:Y:S01]  /*24b0*/  MOV R17, R3 ;  /* 0x0000000300117202 */ /* 0x000fe20000000f00 */
[----:B------:R-:W-:Y:S01]  /*24c0*/  IMAD R6, R123, c[0x0][0x1c0], RZ ;  /* 0x000070007b067a24 */ /* 0x000fe200078e02ff */
[----:B------:R-:W-:Y:S01]  /*24d0*/  SHF.L.U32 R4, R119, 0x2, RZ ;  /* 0x0000000277047819 */ /* 0x000fe200000006ff */
[C---:B------:R-:W-:Y:S01]  /*24e0*/  FMUL R3, R18.reuse, 8388608 ;  /* 0x4b00000012037820 */ /* 0x040fe20000400000 */
[----:B------:R-:W-:Y:S01]  /*24f0*/  FSETP.GEU.AND P3, PT, R18, 1.175494350822287508e-38, PT ;  /* 0x008000001200780b */ /* 0x000fe20003f6e000 */
[C---:B------:R-:W-:Y:S01]  /*2500*/  FMUL R2, R17.reuse, 8388608 ;  /* 0x4b00000011027820 */ /* 0x040fe20000400000 */
[----:B------:R-:W-:Y:S01]  /*2510*/  FSETP.GEU.AND P2, PT, R17, 1.175494350822287508e-38, PT ;  /* 0x008000001100780b */ /* 0x000fe20003f4e000 */
[----:B------:R-:W-:Y:S01]  /*2520*/  IMAD R8, R116, c[0x0][0x1c4], RZ ;  /* 0x0000710074087a24 */ /* 0x000fe200078e02ff */
[----:B------:R-:W-:Y:S01]  /*2530*/  FSEL R3, R3, R18, !P3 ;  /* 0x0000001203037208 */ /* 0x000fe20005800000 */
[----:B------:R-:W-:Y:S01]  /*2540*/  BAR.SYNC.DEFER_BLOCKING 0x0 ;  /* 0x0000000000007b1d */ /* 0x000fe20000010000 */
[----:B------:R-:W-:Y:S01]  /*2550*/  LOP3.LUT R13, R4, 0x1c0, RZ, 0xc0, !PT ;  /* 0x000001c0040d7812 */ /* 0x000fe200078ec0ff */
[----:B------:R-:W-:Y:S01]  /*2560*/  IMAD.MOV.U32 R32, RZ, RZ, R21 ;  /* 0x000000ffff207224 */ /* 0x000fe200078e0015 */
[----:B------:R-:W-:Y:S01]  /*2570*/  IADD3 R4, R3, -0x3f3504f3, RZ ;  /* 0xc0cafb0d03047810 */ /* 0x000fe20007ffe0ff */
[----:B------:R-:W-:Y:S01]  /*2580*/  IMAD R120, R120, c[0x0][0x1c8], RZ ;  /* 0x0000720078787a24 */ /* 0x000fe200078e02ff */
[----:B------:R-:W-:-:S02]  /*2590*/  FSEL R2, R2, R17, !P2 ;  /* 0x0000001102027208 */ /* 0x000fc40005000000 */
[----:B------:R-:W-:Y:S02]  /*25a0*/  LOP3.LUT R16, R4, 0xff800000, RZ, 0xc0, !PT ;  /* 0xff80000004107812 */ /* 0x000fe400078ec0ff */
[----:B------:R-:W-:Y:S02]  /*25b0*/  SHF.R.U32.HI R5, RZ, 0x1, R119 ;  /* 0x00000001ff057819 */ /* 0x000fe40000011677 */
[----:B------:R-:W-:Y:S01]  /*25c0*/  IADD3 R0, R2, -0x3f3504f3, RZ ;  /* 0xc0cafb0d02007810 */ /* 0x000fe20007ffe0ff */
[----:B------:R-:W0:Y:S01]  /*25d0*/  I2F R4, R16 ;  /* 0x0000001000047306 */ /* 0x000e220000201400 */
[----:B------:R-:W-:Y:S02]  /*25e0*/  LOP3.LUT R14, R5, 0x4, RZ, 0xc0, !PT ;  /* 0x00000004050e7812 */ /* 0x000fe400078ec0ff */
[----:B------:R-:W-:Y:S02]  /*25f0*/  LOP3.LUT R11, R122, 0x78, RZ, 0xc0, !PT ;  /* 0x000000787a0b7812 */ /* 0x000fe400078ec0ff */
[----:B------:R-:W-:-:S02]  /*2600*/  LOP3.LUT R5, R0, 0xff800000, RZ, 0xc0, !PT ;  /* 0xff80000000057812 */ /* 0x000fc400078ec0ff */
[----:B------:R-:W-:Y:S01]  /*2610*/  LOP3.LUT R12, R122, 0x38, RZ, 0xc0, !PT ;  /* 0x000000387a0c7812 */ /* 0x000fe200078ec0ff */
[----:B------:R-:W-:Y:S01]  /*2620*/  IMAD R124, R124, 0x4, R11 ;  /* 0x000000047c7c7824 */ /* 0x000fe200078e020b */
[----:B------:R-:W-:Y:S01]  /*2630*/  SHF.L.U32 R10, R6, 0x1, RZ ;  /* 0x00000001060a7819 */ /* 0x000fe200000006ff */
[----:B------:R1:W2:Y:S01]  /*2640*/  I2F R7, R5 ;  /* 0x0000000500077306 */ /* 0x0002a20000201400 */
[----:B------:R-:W-:Y:S01]  /*2650*/  SHF.L.U32 R9, R8, 0x1, RZ ;  /* 0x0000000108097819 */ /* 0x000fe200000006ff */
[----:B------:R-:W-:Y:S01]  /*2660*/  IMAD.HI R11, R6, 0x2, RZ ;  /* 0x00000002060b7827 */ /* 0x000fe200078e02ff */
[----:B------:R-:W-:Y:S02]  /*2670*/  IADD3 R0, R14, R12, R13 ;  /* 0x0000000c0e007210 */ /* 0x000fe40007ffe00d */
[----:B------:R-:W-:Y:S01]  /*2680*/  IADD3 R10, P4, P5, R9, c[0x0][0x178], R10 ;  /* 0x00005e00090a7a10 */ /* 0x000fe20007d9e00a */
[----:B------:R-:W-:Y:S01]  /*2690*/  IMAD.HI R8, R8, 0x2, RZ ;  /* 0x0000000208087827 */ /* 0x000fe200078e02ff */
[----:B------:R-:W-:-:S02]  /*26a0*/  FSEL R14, RZ, -23, P2 ;  /* 0xc1b80000ff0e7808 */ /* 0x000fc40001000000 */
[----:B-1----:R-:W-:Y:S02]  /*26b0*/  IADD3 R5, R2, -R5, RZ ;  /* 0x8000000502057210 */ /* 0x002fe40007ffe0ff */
[----:B------:R-:W-:Y:S02]  /*26c0*/  FSEL R15, RZ, -23, P3 ;  /* 0xc1b80000ff0f7808 */ /* 0x000fe40001800000 */
[----:B------:R-:W-:Y:S01]  /*26d0*/  FSETP.GT.AND P2, PT, |R17|, 8.50705917302346158658e+37, PT ;  /* 0x7e8000001100780b */ /* 0x000fe20003f44200 */
[----:B------:R-:W-:Y:S01]  /*26e0*/  FADD R5, R5, -1 ;  /* 0xbf80000005057421 */ /* 0x000fe20000000000 */
[----:B------:R-:W-:Y:S01]  /*26f0*/  FSETP.GT.AND P1, PT, |R18|, 8.50705917302346158658e+37, PT ;  /* 0x7e8000001200780b */ /* 0x000fe20003f24200 */
[----:B0-----:R-:W-:Y:S01]  /*2700*/  FFMA.FTZ R15, R4, 1.1920928955078125e-07, R15 ;  /* 0x34000000040f7823 */ /* 0x001fe2000001000f */
[----:B------:R-:W-:Y:S01]  /*2710*/  MOV R33, 0x3dc6b27f ;  /* 0x3dc6b27f00217802 */ /* 0x000fe20000000f00 */
[----:B--2---:R-:W-:Y:S01]  /*2720*/  FFMA.FTZ R14, R7, 1.1920928955078125e-07, R14 ;  /* 0x34000000070e7823 */ /* 0x004fe2000001000e */
[----:B------:R-:W-:-:S02]  /*2730*/  IADD3.X R11, R8, c[0x0][0x17c], R11, P4, P5 ;  /* 0x00005f00080b7a10 */ /* 0x000fc400027ea40b */
[----:B------:R-:W-:Y:S01]  /*2740*/  FSETP.GEU.AND P4, PT, |R17|, 1.175494350822287508e-38, PT ;  /* 0x008000001100780b */ /* 0x000fe20003f8e200 */
[----:B------:R-:W-:Y:S01]  /*2750*/  FFMA.FTZ R4, R5, R33, -0.16845393180847167969 ;  /* 0xbe2c7f3005047423 */ /* 0x000fe20000010021 */
[C---:B------:R-:W-:Y:S02]  /*2760*/  FSETP.GEU.AND P3, PT, |R18|.reuse, 1.175494350822287508e-38, PT ;  /* 0x008000001200780b */ /* 0x040fe40003f6e200 */
[----:B------:R-:W-:Y:S01]  /*2770*/  SHF.L.U32 R9, R119, 0x5, RZ ;  /* 0x0000000577097819 */ /* 0x000fe200000006ff */
[----:B------:R-:W-:Y:S01]  /*2780*/  FFMA.FTZ R4, R5, R4, 0.1716887056827545166 ;  /* 0x3e2fcf2a05047423 */ /* 0x000fe20000010004 */
[----:B------:R-:W-:Y:S01]  /*2790*/  LOP3.LUT P0, RZ, R119, 0x80, RZ, 0xc0, !PT ;  /* 0x0000008077ff7812 */ /* 0x000fe2000780c0ff */
[----:B------:R-:W-:Y:S01]  /*27a0*/  @P2 FMUL R17, R17, 0.25 ;  /* 0x3e80000011112820 */ /* 0x000fe20000400000 */
[----:B------:R-:W-:Y:S01]  /*27b0*/  LOP3.LUT R12, R119, 0xc, RZ, 0xc0, !PT ;  /* 0x0000000c770c7812 */ /* 0x000fe200078ec0ff */
[----:B------:R-:W-:Y:S01]  /*27c0*/  @P1 FMUL R18, R18, 0.25 ;  /* 0x3e80000012121820 */ /* 0x000fe20000400000 */
[----:B------:R-:W-:Y:S01]  /*27d0*/  LOP3.LUT R9, R9, 0x60, RZ, 0xc0, !PT ;  /* 0x0000006009097812 */ /* 0x000fe200078ec0ff */
[----:B------:R-:W-:Y:S01]  /*27e0*/  FFMA.FTZ R4, R5, R4, -0.17900948226451873779 ;  /* 0xbe374e4305047423 */ /* 0x000fe20000010004 */
[----:B------:R-:W-:Y:S01]  /*27f0*/  SHF.R.S32.HI R119, RZ, 0x4, R119 ;  /* 0x00000004ff777819 */ /* 0x000fe20000011477 */
[----:B------:R-:W-:Y:S01]  /*2800*/  @!P4 FMUL R17, R17, 16777216 ;  /* 0x4b8000001111c820 */ /* 0x000fe20000400000 */
[----:B------:R-:W-:Y:S01]  /*2810*/  LEA R13, R12, R9, 0x9 ;  /* 0x000000090c0d7211 */ /* 0x000fe200078e48ff */
[----:B------:R-:W-:Y:S01]  /*2820*/  @!P3 FMUL R18, R18, 16777216 ;  /* 0x4b8000001212b820 */ /* 0x000fe20000400000 */
[----:B------:R-:W-:Y:S01]  /*2830*/  SGXT R9, R119, 0x1 ;  /* 0x000000017709781a */ /* 0x000fe20000000200 */
[C---:B------:R-:W-:Y:S01]  /*2840*/  FFMA.FTZ R4, R5.reuse, R4, 0.20512372255325317383 ;  /* 0x3e520bf405047423 */ /* 0x040fe20000010004 */
[----:B------:R-:W-:Y:S01]  /*2850*/  MOV R25, R22 ;  /* 0x0000001600197202 */ /* 0x000fe20000000f00 */
[----:B------:R-:W-:Y:S01]  /*2860*/  MUFU.RCP R6, R18 ;  /* 0x0000001200067308 */ /* 0x000fe20000001000 */
[----:B------:R-:W-:Y:S01]  /*2870*/  LOP3.LUT R124, R124, 0x808, R9, 0x78, !PT ;  /* 0x000008087c7c7812 */ /* 0x000fe200078e7809 */
[----:B------:R-:W-:Y:S01]  /*2880*/  FFMA.FTZ R4, R5, R4, -0.24046532809734344482 ;  /* 0xbe763c8b05047423 */ /* 0x000fe20000010004 */
[----:B------:R-:W-:Y:S01]  /*2890*/  MOV R22, R36 ;  /* 0x0000002400167202 */ /* 0x000fe20000000f00 */
[----:B------:R-:W-:Y:S01]  /*28a0*/  @P1 FMUL R23, R23, 0.25 ;  /* 0x3e80000017171820 */ /* 0x000fe20000400000 */
[----:B------:R-:W-:Y:S01]  /*28b0*/  LOP3.LUT R122, R122, 0x780, RZ, 0xc0, !PT ;  /* 0x000007807a7a7812 */ /* 0x000fe200078ec0ff */
[C---:B------:R-:W-:Y:S01]  /*28c0*/  FFMA.FTZ R4, R5.reuse, R4, 0.28857114911079406738 ;  /* 0x3e93bf9905047423 */ /* 0x040fe20000010004 */
[----:B------:R-:W-:Y:S01]  /*28d0*/  MOV R26, R20 ;  /* 0x00000014001a7202 */ /* 0x000fe20000000f00 */
[----:B------:R-:W0:Y:S01]  /*28e0*/  MUFU.RCP R9, R17 ;  /* 0x0000001100097308 */ /* 0x000e220000001000 */
[----:B------:R-:W-:Y:S01]  /*28f0*/  @P2 FMUL R22, R22, 0.25 ;  /* 0x3e80000016162820 */ /* 0x000fe20000400000 */
[----:B------:R-:W-:Y:S01]  /*2900*/  IADD3 R13, R122, R13, RZ ;  /* 0x0000000d7a0d7210 */ /* 0x000fe20007ffe0ff */
[----:B------:R-:W-:Y:S01]  /*2910*/  FFMA.FTZ R4, R5, R4, -0.36067417263984680176 ;  /* 0xbeb8aa4905047423 */ /* 0x000fe20000010004 */
[----:B------:R-:W-:Y:S01]  /*2920*/  MOV R46, c[0x0][0x1c8] ;  /* 0x00007200002e7a02 */ /* 0x000fe20000000f00 */
[----:B------:R-:W-:Y:S01]  /*2930*/  @P1 FMUL R30, R30, 0.25 ;  /* 0x3e8000001e1e1820 */ /* 0x000fe20000400000 */
[----:B------:R-:W-:Y:S01]  /*2940*/  LOP3.LUT R121, R121, 0x1f8, RZ, 0xc0, !PT ;  /* 0x000001f879797812 */ /* 0x000fe200078ec0ff */
[----:B------:R-:W-:-:S02]  /*2950*/  @P1 FMUL R25, R25, 0.25 ;  /* 0x3e80000019191820 */ /* 0x000fc40000400000 */
[----:B------:R-:W-:Y:S02]  /*2960*/  @P1 FMUL R43, R43, 0.25 ;  /* 0x3e8000002b2b1820 */ /* 0x000fe40000400000 */
[----:B------:R-:W-:Y:S02]  /*2970*/  @P1 FMUL R39, R39, 0.25 ;  /* 0x3e80000027271820 */ /* 0x000fe40000400000 */
[----:B------:R-:W-:Y:S02]  /*2980*/  @!P4 FMUL R22, R22, 16777216 ;  /* 0x4b8000001616c820 */ /* 0x000fe40000400000 */
[----:B------:R-:W-:Y:S02]  /*2990*/  @!P3 FMUL R23, R23, 16777216 ;  /* 0x4b8000001717b820 */ /* 0x000fe40000400000 */
[----:B------:R-:W-:Y:S02]  /*29a0*/  FFMA.FTZ R4, R5, R4, 0.48089820146560668945 ;  /* 0x3ef6384a05047423 */ /* 0x000fe40000010004 */
[----:B------:R-:W-:-:S02]  /*29b0*/  @P2 FMUL R40, R40, 0.25 ;  /* 0x3e80000028282820 */ /* 0x000fc40000400000 */
[----:B------:R-:W-:Y:S02]  /*29c0*/  @!P3 FMUL R30, R30, 16777216 ;  /* 0x4b8000001e1eb820 */ /* 0x000fe40000400000 */
[----:B------:R-:W-:Y:S02]  /*29d0*/  @!P3 FMUL R25, R25, 16777216 ;  /* 0x4b8000001919b820 */ /* 0x000fe40000400000 */
[----:B------:R-:W-:Y:S02]  /*29e0*/  @!P3 FMUL R43, R43, 16777216 ;  /* 0x4b8000002b2bb820 */ /* 0x000fe40000400000 */
[----:B------:R-:W-:Y:S02]  /*29f0*/  @!P3 FMUL R39, R39, 16777216 ;  /* 0x4b8000002727b820 */ /* 0x000fe40000400000 */
[----:B0-----:R-:W-:Y:S02]  /*2a00*/  FMUL R17, R9, R22 ;  /* 0x0000001609117220 */ /* 0x001fe40000400000 */
[----:B------:R-:W-:-:S02]  /*2a10*/  FMUL R22, R6, R23 ;  /* 0x0000001706167220 */ /* 0x000fc40000400000 */
[----:B------:R-:W-:Y:S02]  /*2a20*/  FFMA.FTZ R4, R5, R4, -0.72134751081466674805 ;  /* 0xbf38aa3b05047423 */ /* 0x000fe40000010004 */
[----:B------:R-:W-:Y:S02]  /*2a30*/  @!P4 FMUL R40, R40, 16777216 ;  /* 0x4b8000002828c820 */ /* 0x000fe40000400000 */
[C---:B------:R-:W-:Y:S02]  /*2a40*/  FMUL R20, R6.reuse, R30 ;  /* 0x0000001e06147220 */ /* 0x040fe40000400000 */
[----:B------:R-:W-:Y:S02]  /*2a50*/  FMUL R23, R6, R25 ;  /* 0x0000001906177220 */ /* 0x000fe40000400000 */
[----:B------:R-:W-:Y:S02]  /*2a60*/  @P1 FMUL R42, R42, 0.25 ;  /* 0x3e8000002a2a1820 */ /* 0x000fe40000400000 */
[----:B------:R-:W-:Y:S01]  /*2a70*/  @P1 FMUL R38, R38, 0.25 ;  /* 0x3e80000026261820 */ /* 0x000fe20000400000 */
[----:B------:R-:W-:Y:S01]  /*2a80*/  F2FP.BF16.PACK_AB R20, R20, R23 ;  /* 0x000000171414723e */ /* 0x000fe200000010ff */
[----:B------:R-:W-:Y:S01]  /*2a90*/  @P1 FMUL R31, R31, 0.25 ;  /* 0x3e8000001f1f1820 */ /* 0x000fe20000400000 */
[----:B------:R-:W-:Y:S01]  /*2aa0*/  ISETP.GE.U32.AND P1, PT, R3, 0x7f800000, PT ;  /* 0x7f8000000300780c */ /* 0x000fe20003f26070 */
[----:B------:R-:W-:-:S02]  /*2ab0*/  @P2 FMUL R28, R28, 0.25 ;  /* 0x3e8000001c1c2820 */ /* 0x000fc40000400000 */
[----:B------:R-:W-:Y:S02]  /*2ac0*/  @P2 FMUL R26, R26, 0.25 ;  /* 0x3e8000001a1a2820 */ /* 0x000fe40000400000 */
[C---:B------:R-:W-:Y:S02]  /*2ad0*/  FMUL R7, R6.reuse, R43 ;  /* 0x0000002b06077220 */ /* 0x040fe40000400000 */
[----:B------:R-:W-:Y:S02]  /*2ae0*/  FMUL R18, R6, R39 ;  /* 0x0000002706127220 */ /* 0x000fe40000400000 */
[----:B------:R-:W-:Y:S02]  /*2af0*/  @P2 FMUL R41, R41, 0.25 ;  /* 0x3e80000029292820 */ /* 0x000fe40000400000 */
[----:B------:R-:W-:Y:S01]  /*2b00*/  @P2 FMUL R37, R37, 0.25 ;  /* 0x3e80000025252820 */ /* 0x000fe20000400000 */
[----:B------:R-:W-:Y:S01]  /*2b10*/  F2FP.BF16.PACK_AB R23, R7, R18 ;  /* 0x000000120717723e */ /* 0x000fe200000010ff */
[----:B------:R-:W-:-:S02]  /*2b20*/  @P2 FMUL R29, R29, 0.25 ;  /* 0x3e8000001d1d2820 */ /* 0x000fc40000400000 */
[----:B------:R-:W-:Y:S02]  /*2b30*/  IMAD R36, R12, 0x2, R13 ;  /* 0x000000020c247824 */ /* 0x000fe400078e020d */
[----:B------:R-:W-:Y:S01]  /*2b40*/  @P2 FMUL R32, R32, 0.25 ;  /* 0x3e80000020202820 */ /* 0x000fe20000400000 */
[----:B------:R-:W-:Y:S01]  /*2b50*/  ISETP.GE.U32.AND P2, PT, R2, 0x7f800000, PT ;  /* 0x7f8000000200780c */ /* 0x000fe20003f46070 */
[----:B------:R-:W-:Y:S01]  /*2b60*/  FMUL R4, R5, R4 ;  /* 0x0000000405047220 */ /* 0x000fe20000400000 */
[C---:B------:R-:W-:Y:S01]  /*2b70*/  LOP3.LUT R39, R36.reuse, 0x8, RZ, 0x3c, !PT ;  /* 0x0000000824277812 */ /* 0x040fe200078e3cff */
[----:B------:R-:W-:Y:S01]  /*2b80*/  FMUL R12, R9, R40 ;  /* 0x00000028090c7220 */ /* 0x000fe20000400000 */
[----:B------:R-:W-:Y:S01]  /*2b90*/  LOP3.LUT R40, R36, 0x10, RZ, 0x3c, !PT ;  /* 0x0000001024287812 */ /* 0x000fe200078e3cff */
[----:B------:R-:W-:Y:S01]  /*2ba0*/  @!P3 FMUL R42, R42, 16777216 ;  /* 0x4b8000002a2ab820 */ /* 0x000fe20000400000 */
[----:B------:R-:W-:Y:S01]  /*2bb0*/  LOP3.LUT R43, R36, 0x18, RZ, 0x3c, !PT ;  /* 0x00000018242b7812 */ /* 0x000fe200078e3cff */
[----:B------:R-:W-:Y:S01]  /*2bc0*/  @!P3 FMUL R38, R38, 16777216 ;  /* 0x4b8000002626b820 */ /* 0x000fe20000400000 */
[----:B------:R-:W-:Y:S01]  /*2bd0*/  F2FP.BF16.PACK_AB R27, R12, R17 ;  /* 0x000000110c1b723e */ /* 0x000fe200000010ff */
[----:B------:R-:W-:-:S02]  /*2be0*/  @!P3 FMUL R31, R31, 16777216 ;  /* 0x4b8000001f1fb820 */ /* 0x000fc40000400000 */
[----:B------:R-:W-:Y:S02]  /*2bf0*/  @!P4 FMUL R28, R28, 16777216 ;  /* 0x4b8000001c1cc820 */ /* 0x000fe40000400000 */
[----:B------:R-:W-:Y:S02]  /*2c00*/  @!P4 FMUL R26, R26, 16777216 ;  /* 0x4b8000001a1ac820 */ /* 0x000fe40000400000 */
[----:B------:R-:W-:Y:S02]  /*2c10*/  @!P4 FMUL R41, R41, 16777216 ;  /* 0x4b8000002929c820 */ /* 0x000fe40000400000 */
[----:B------:R-:W-:Y:S02]  /*2c20*/  @!P4 FMUL R37, R37, 16777216 ;  /* 0x4b8000002525c820 */ /* 0x000fe40000400000 */
[----:B------:R-:W-:Y:S02]  /*2c30*/  @!P4 FMUL R29, R29, 16777216 ;  /* 0x4b8000001d1dc820 */ /* 0x000fe40000400000 */
[----:B------:R-:W-:-:S02]  /*2c40*/  @!P4 FMUL R32, R32, 16777216 ;  /* 0x4b8000002020c820 */ /* 0x000fc40000400000 */
[----:B------:R-:W-:Y:S02]  /*2c50*/  FMUL R4, R5, R4 ;  /* 0x0000000405047220 */ /* 0x000fe40000400000 */
[----:B------:R-:W-:Y:S02]  /*2c60*/  IMAD R7, R46, 0x2, R120 ;  /* 0x000000022e077824 */ /* 0x000fe400078e0278 */
[C---:B------:R-:W-:Y:S02]  /*2c70*/  FMUL R8, R6.reuse, R42 ;  /* 0x0000002a06087220 */ /* 0x040fe40000400000 */
[C---:B------:R-:W-:Y:S02]  /*2c80*/  FMUL R13, R6.reuse, R38 ;  /* 0x00000026060d7220 */ /* 0x040fe40000400000 */
[----:B------:R-:W-:Y:S02]  /*2c90*/  FMUL R19, R6, R31 ;  /* 0x0000001f06137220 */ /* 0x000fe40000400000 */
[----:B------:R-:W-:-:S02]  /*2ca0*/  FMUL R21, R9, R28 ;  /* 0x0000001c09157220 */ /* 0x000fc40000400000 */
[----:B------:R-:W-:Y:S01]  /*2cb0*/  FMUL R26, R9, R26 ;  /* 0x0000001a091a7220 */ /* 0x000fe20000400000 */
[----:B------:R-:W-:Y:S01]  /*2cc0*/  F2FP.BF16.PACK_AB R22, R19, R22 ;  /* 0x000000161316723e */ /* 0x000fe200000010ff */
[C---:B------:R-:W-:Y:S02]  /*2cd0*/  FMUL R6, R9.reuse, R41 ;  /* 0x0000002909067220 */ /* 0x040fe40000400000 */
[----:B------:R-:W-:Y:S01]  /*2ce0*/  FMUL R17, R9, R37 ;  /* 0x0000002509117220 */ /* 0x000fe20000400000 */
[----:B------:R-:W-:Y:S01]  /*2cf0*/  F2FP.BF16.PACK_AB R26, R21, R26 ;  /* 0x0000001a151a723e */ /* 0x000fe200000010ff */
[C---:B------:R-:W-:Y:S01]  /*2d00*/  FMUL R12, R9.reuse, R29 ;  /* 0x0000001d090c7220 */ /* 0x040fe20000400000 */
[----:B------:R-:W-:Y:S01]  /*2d10*/  F2FP.BF16.PACK_AB R21, R8, R13 ;  /* 0x0000000d0815723e */ /* 0x000fe200000010ff */
[----:B------:R-:W-:Y:S01]  /*2d20*/  FMUL R9, R9, R32 ;  /* 0x0000002009097220 */ /* 0x000fe20000400000 */
[----:B------:R-:W-:Y:S01]  /*2d30*/  F2FP.BF16.PACK_AB R29, R6, R17 ;  /* 0x00000011061d723e */ /* 0x000fe200000010ff */
[----:B------:R-:W-:Y:S01]  /*2d40*/  FFMA.FTZ R25, R5, 1.4426950216293334961, R4 ;  /* 0x3fb8aa3b05197823 */ /* 0x000fe20000010004 */
[----:B------:R-:W-:Y:S01]  /*2d50*/  LEA R5, R46, R7, 0x1 ;  /* 0x000000072e057211 */ /* 0x000fe200078e08ff */
[----:B------:R-:W-:Y:S01]  /*2d60*/  STS.64 [R124], R26 ;  /* 0x0000001a7c007388 */ /* 0x000fe20000000a00 */
[----:B------:R-:W-:Y:S01]  /*2d70*/  F2FP.BF16.PACK_AB R28, R12, R9 ;  /* 0x000000090c1c723e */ /* 0x000fe200000010ff */
[----:B------:R-:W-:Y:S01]  /*2d80*/  IMAD.IADD R17, R3, 0x1, -R16 ;  /* 0x0000000103117824 */ /* 0x000fe200078e0a10 */
[----:B------:R-:W-:Y:S01]  /*2d90*/  LEA R13, R46, R5, 0x1 ;  /* 0x000000052e0d7211 */ /* 0x000fe200078e08ff */
[----:B------:R-:W-:Y:S01]  /*2da0*/  FADD R14, R14, R25 ;  /* 0x000000190e0e7221 */ /* 0x000fe20000000000 */
[----:B------:R-:W-:Y:S01]  /*2db0*/  LOP3.LUT R12, R124, 0x10, RZ, 0x3c, !PT ;  /* 0x000000107c0c7812 */ /* 0x000fe200078e3cff */
[----:B------:R-:W-:Y:S01]  /*2dc0*/  STS.64 [R124+0x400], R28 ;  /* 0x0004001c7c007388 */ /* 0x000fe20000000a00 */
[----:B------:R-:W-:Y:S01]  /*2dd0*/  LEA R19, R46, R13, 0x1 ;  /* 0x0000000d2e137211 */ /* 0x000fe200078e08ff */
[----:B------:R-:W-:Y:S01]  /*2de0*/  FADD R42, R17, -1 ;  /* 0xbf800000112a7421 */ /* 0x000fe20000000000 */
[-C--:B------:R-:W-:Y:S01]  /*2df0*/  LEA R8, P4, R120, R10.reuse, 0x1 ;  /* 0x0000000a78087211 */ /* 0x080fe200078808ff */
[----:B------:R0:W-:Y:S01]  /*2e00*/  STS.64 [R12+0x1000], R20 ;  /* 0x001000140c007388 */ /* 0x0001e20000000a00 */
[----:B------:R-:W-:-:S02]  /*2e10*/  LEA R4, P3, R5, R10, 0x1 ;  /* 0x0000000a05047211 */ /* 0x000fc400078608ff */
[-C--:B------:R-:W-:Y:S01]  /*2e20*/  LEA.HI.X.SX32 R9, R120, R11.reuse, 0x1, P4 ;  /* 0x0000000b78097211 */ /* 0x080fe200020f0eff */
[----:B------:R1:W-:Y:S01]  /*2e30*/  STS.64 [R12+0x1400], R22 ;  /* 0x001400160c007388 */ /* 0x0003e20000000a00 */
[----:B------:R-:W-:-:S03]  /*2e40*/  LEA.HI.X.SX32 R5, R5, R11, 0x1, P3 ;  /* 0x0000000b05057211 */ /* 0x000fc600018f0eff */
[----:B------:R-:W-:Y:S01]  /*2e50*/  BAR.SYNC.DEFER_BLOCKING 0x0 ;  /* 0x0000000000007b1d */ /* 0x000fe20000010000 */
[-C--:B------:R-:W-:Y:S02]  /*2e60*/  LEA R16, P3, R19, R10.reuse, 0x1 ;  /* 0x0000000a13107211 */ /* 0x080fe400078608ff */
[-C--:B------:R-:W-:Y:S01]  /*2e70*/  LEA R6, P5, R7, R10.reuse, 0x1 ;  /* 0x0000000a07067211 */ /* 0x080fe200078a08ff */
[----:B0-----:R-:W-:Y:S01]  /*2e80*/  FFMA.FTZ R21, R42, R33, -0.16845393180847167969 ;  /* 0xbe2c7f302a157423 */ /* 0x001fe20000010021 */
[----:B------:R-:W-:Y:S02]  /*2e90*/  LEA R20, R46, R19, 0x1 ;  /* 0x000000132e147211 */ /* 0x000fe400078e08ff */
[----:B------:R-:W-:Y:S01]  /*2ea0*/  LEA.HI.X.SX32 R17, R19, R11, 0x1, P3 ;  /* 0x0000000b13117211 */ /* 0x000fe200018f0eff */
[----:B-1----:R-:W-:Y:S01]  /*2eb0*/  FFMA.FTZ R23, R42, R21, 0.1716887056827545166 ;  /* 0x3e2fcf2a2a177423 */ /* 0x002fe20000010015 */
[C---:B------:R-:W-:Y:S02]  /*2ec0*/  LEA R12, P4, R13.reuse, R10, 0x1 ;  /* 0x0000000a0d0c7211 */ /* 0x040fe400078808ff */
[----:B------:R-:W-:Y:S01]  /*2ed0*/  LEA R26, R46, R20, 0x1 ;  /* 0x000000142e1a7211 */ /* 0x000fe200078e08ff */
[----:B------:R-:W-:Y:S01]  /*2ee0*/  FFMA.FTZ R27, R42, R23, -0.17900948226451873779 ;  /* 0xbe374e432a1b7423 */ /* 0x000fe20000010017 */
[----:B------:R-:W-:-:S02]  /*2ef0*/  LEA.HI.X.SX32 R13, R13, R11, 0x1, P4 ;  /* 0x0000000b0d0d7211 */ /* 0x000fc400020f0eff */
[----:B------:R-:W-:Y:S01]  /*2f00*/  LEA R18, P4, R20, R10, 0x1 ;  /* 0x0000000a14127211 */ /* 0x000fe200078808ff */
[----:B------:R-:W-:Y:S01]  /*2f10*/  FFMA.FTZ R31, R42, R27, 0.20512372255325317383 ;  /* 0x3e520bf42a1f7423 */ /* 0x000fe2000001001b */
[----:B------:R-:W-:Y:S02]  /*2f20*/  LEA R28, R46, R26, 0x1 ;  /* 0x0000001a2e1c7211 */ /* 0x000fe400078e08ff */
[----:B------:R-:W-:Y:S01]  /*2f30*/  LEA.HI.X.SX32 R19, R20, R11, 0x1, P4 ;  /* 0x0000000b14137211 */ /* 0x000fe200020f0eff */
[----:B------:R-:W-:Y:S01]  /*2f40*/  FFMA.FTZ R31, R42, R31, -0.24046532809734344482 ;  /* 0xbe763c8b2a1f7423 */ /* 0x000fe2000001001f */
[-C--:B------:R-:W-:Y:S01]  /*2f50*/  LEA R20, P3, R26, R10.reuse, 0x1 ;  /* 0x0000000a1a147211 */ /* 0x080fe200078608ff */
[----:B------:R-:W-:Y:S01]  /*2f60*/  IMAD R29, R46, 0x2, R28 ;  /* 0x000000022e1d7824 */ /* 0x000fe200078e021c */
[-C--:B------:R-:W-:Y:S01]  /*2f70*/  LEA R22, P4, R28, R10.reuse, 0x1 ;  /* 0x0000000a1c167211 */ /* 0x080fe200078808ff */
[----:B------:R0:W-:Y:S01]  /*2f80*/  LDS.64 R48, [R39] ;  /* 0x0000000027307984 */ /* 0x0001e20000000a00 */
[----:B------:R-:W-:Y:S01]  /*2f90*/  LEA.HI.X.SX32 R21, R26, R11, 0x1, P3 ;  /* 0x0000000b1a157211 */ /* 0x000fe200018f0eff */
[----:B------:R-:W-:Y:S01]  /*2fa0*/  FFMA.FTZ R31, R42, R31, 0.28857114911079406738 ;  /* 0x3e93bf992a1f7423 */ /* 0x000fe2000001001f */
[CC--:B------:R-:W-:Y:S01]  /*2fb0*/  LEA R26, P3, R29.reuse, R10.reuse, 0x1 ;  /* 0x0000000a1d1a7211 */ /* 0x0c0fe200078608ff */
[----:B------:R-:W-:Y:S01]  /*2fc0*/  LDS.64 R50, [R40] ;  /* 0x0000000028327984 */ /* 0x000fe20000000a00 */
[----:B------:R-:W-:Y:S01]  /*2fd0*/  LEA.HI.X.SX32 R23, R28, R11, 0x1, P4 ;  /* 0x0000000b1c177211 */ /* 0x000fe200020f0eff */
[----:B------:R-:W-:Y:S01]  /*2fe0*/  FFMA.FTZ R35, R42, R31, -0.36067417263984680176 ;  /* 0xbeb8aa492a237423 */ /* 0x000fe2000001001f */
[----:B------:R-:W-:Y:S01]  /*2ff0*/  LEA R33, R46, R29, 0x1 ;  /* 0x0000001d2e217211 */ /* 0x000fe200078e08ff */
[----:B------:R1:W-:Y:S01]  /*3000*/  LDS.64 R52, [R43] ;  /* 0x000000002b347984 */ /* 0x0003e20000000a00 */
[----:B------:R-:W-:Y:S01]  /*3010*/  LEA.HI.X.SX32 R27, R29, R11, 0x1, P3 ;  /* 0x0000000b1d1b7211 */ /* 0x000fe200018f0eff */
[----:B------:R-:W-:Y:S01]  /*3020*/  FFMA.FTZ R35, R42, R35, 0.48089820146560668945 ;  /* 0x3ef6384a2a237423 */ /* 0x000fe20000010023 */
[----:B------:R-:W-:Y:S01]  /*3030*/  LEA R34, R46, R33, 0x1 ;  /* 0x000000212e227211 */ /* 0x000fe200078e08ff */
[----:B------:R2:W3:Y:S01]  /*3040*/  LDS.64 R28, [R36] ;  /* 0x00000000241c7984 */ /* 0x0004e20000000a00 */
[----:B------:R-:W-:Y:S01]  /*3050*/  LEA R30, P3, R33, R10, 0x1 ;  /* 0x0000000a211e7211 */ /* 0x000fe200078608ff */
[----:B0-----:R-:W-:Y:S01]  /*3060*/  FFMA.FTZ R39, R42, R35, -0.72134751081466674805 ;  /* 0xbf38aa3b2a277423 */ /* 0x001fe20000010023 */
[----:B------:R-:W-:-:S02]  /*3070*/  LEA R37, R46, R34, 0x1 ;  /* 0x000000222e257211 */ /* 0x000fc400078e08ff */
[-C--:B------:R-:W-:Y:S01]  /*3080*/  LEA R32, P4, R34, R10.reuse, 0x1 ;  /* 0x0000000a22207211 */ /* 0x080fe200078808ff */
[----:B------:R-:W-:Y:S01]  /*3090*/  FMUL R39, R42, R39 ;  /* 0x000000272a277220 */ /* 0x000fe20000400000 */
[-C--:B------:R-:W-:Y:S01]  /*30a0*/  LEA.HI.X.SX32 R31, R33, R11.reuse, 0x1, P3 ;  /* 0x0000000b211f7211 */ /* 0x080fe200018f0eff */
[----:B------:R-:W-:Y:S01]  /*30b0*/  IMAD R38, R46, 0x2, R37 ;  /* 0x000000022e267824 */ /* 0x000fe200078e0225 */
[----:B------:R-:W-:Y:S01]  /*30c0*/  LEA.HI.X.SX32 R33, R34, R11, 0x1, P4 ;  /* 0x0000000b22217211 */ /* 0x000fe200020f0eff */
[----:B-1----:R-:W-:Y:S01]  /*30d0*/  FMUL R43, R42, R39 ;  /* 0x000000272a2b7220 */ /* 0x002fe20000400000 */
[CC--:B------:R-:W-:Y:S02]  /*30e0*/  LEA R34, P3, R37.reuse, R10.reuse, 0x1 ;  /* 0x0000000a25227211 */ /* 0x0c0fe400078608ff */
[----:B--2---:R-:W-:Y:S01]  /*30f0*/  LEA R36, P4, R38, R10, 0x1 ;  /* 0x0000000a26247211 */ /* 0x004fe200078808ff */
[----:B------:R-:W-:Y:S01]  /*3100*/  FFMA.FTZ R42, R42, 1.4426950216293334961, R43 ;  /* 0x3fb8aa3b2a2a7823 */ /* 0x000fe2000001002b */
[----:B------:R-:W-:Y:S01]  /*3110*/  LEA R41, R46, R38, 0x1 ;  /* 0x000000262e297211 */ /* 0x000fe200078e08ff */
[----:B------:R-:W-:Y:S01]  /*3120*/  @P2 IMAD.MOV.U32 R43, RZ, RZ, 0x7f800000 ;  /* 0x7f800000ff2b2424 */ /* 0x000fe200078e00ff */
[-C--:B------:R-:W-:Y:S01]  /*3130*/  LEA.HI.X.SX32 R35, R37, R11.reuse, 0x1, P3 ;  /* 0x0000000b25237211 */ /* 0x080fe200018f0eff */
[----:B------:R-:W-:Y:S01]  /*3140*/  FADD R15, R15, R42 ;  /* 0x0000002a0f0f7221 */ /* 0x000fe20000000000 */
[----:B------:R-:W-:Y:S01]  /*3150*/  LEA.HI.X.SX32 R37, R38, R11, 0x1, P4 ;  /* 0x0000000b26257211 */ /* 0x000fe200020f0eff */
[----:B------:R-:W-:Y:S01]  /*3160*/  @P2 FFMA.FTZ R14, R2, R43, +INF ;  /* 0x7f800000020e2423 */ /* 0x000fe2000001002b */
[----:B------:R-:W-:-:S02]  /*3170*/  LEA R38, P3, R41, R10, 0x1 ;  /* 0x0000000a29267211 */ /* 0x000fc400078608ff */
[-C--:B------:R-:W-:Y:S02]  /*3180*/  LEA.HI.X.SX32 R7, R7, R11.reuse, 0x1, P5 ;  /* 0x0000000b07077211 */ /* 0x080fe400028f0eff */
[----:B------:R-:W-:Y:S02]  /*3190*/  LEA.HI.X.SX32 R39, R41, R11, 0x1, P3 ;  /* 0x0000000b29277211 */ /* 0x000fe400018f0eff */
[----:B------:R-:W-:Y:S02]  /*31a0*/  LEA R44, R46, R41, 0x1 ;  /* 0x000000292e2c7211 */ /* 0x000fe400078e08ff */
[----:B------:R-:W-:Y:S02]  /*31b0*/  FSETP.NEU.AND P3, PT, R2, RZ, PT ;  /* 0x000000ff0200720b */ /* 0x000fe40003f6d000 */
[----:B------:R-:W-:Y:S02]  /*31c0*/  LEA R46, R46, R44, 0x1 ;  /* 0x0000002c2e2e7211 */ /* 0x000fe400078e08ff */
[----:B------:R-:W-:-:S02]  /*31d0*/  LEA R40, P4, R44, R10, 0x1 ;  /* 0x0000000a2c287211 */ /* 0x000fc400078808ff */
[----:B------:R-:W-:Y:S02]  /*31e0*/  LEA R10, P5, R46, R10, 0x1 ;  /* 0x0000000a2e0a7211 */ /* 0x000fe400078a08ff */
[-C--:B------:R-:W-:Y:S02]  /*31f0*/  LEA.HI.X.SX32 R41, R44, R11.reuse, 0x1, P4 ;  /* 0x0000000b2c297211 */ /* 0x080fe400020f0eff */
[----:B------:R-:W-:Y:S01]  /*3200*/  LEA.HI.X.SX32 R11, R46, R11, 0x1, P5 ;  /* 0x0000000b2e0b7211 */ /* 0x000fe200028f0eff */
[----:B---3--:R0:W-:Y:S01]  /*3210*/  STG.E.U16 [R8.64], R28 ;  /* 0x0000001c08007986 */ /* 0x0081e2000c101504 */
[----:B------:R-:W-:Y:S02]  /*3220*/  PRMT R2, R28, 0x7632, R2 ;  /* 0x000076321c027816 */ /* 0x000fe40000000002 */
[----:B------:R-:W-:Y:S01]  /*3230*/  @P1 MOV R44, 0x7f800000 ;  /* 0x7f800000002c1802 */ /* 0x000fe20000000f00 */
[----:B------:R1:W-:Y:S01]  /*3240*/  STG.E.U16 [R6.64], R48 ;  /* 0x0000003006007986 */ /* 0x0003e2000c101504 */
[----:B------:R-:W-:-:S03]  /*3250*/  FSETP.NEU.AND P2, PT, R3, RZ, PT ;  /* 0x000000ff0300720b */ /* 0x000fc60003f4d000 */
[----:B------:R2:W-:Y:S01]  /*3260*/  STG.E.U16 [R4.64], R50 ;  /* 0x0000003204007986 */ /* 0x0005e2000c101504 */
[----:B------:R-:W-:Y:S01]  /*3270*/  @P1 FFMA.FTZ R15, R3, R44, +INF ;  /* 0x7f800000030f1423 */ /* 0x000fe2000001002c */
[----:B------:R-:W-:Y:S02]  /*3280*/  FSEL R3, R14, -INF , P3 ;  /* 0xff8000000e037808 */ /* 0x000fe40001800000 */
[----:B0-----:R-:W-:Y:S01]  /*3290*/  PRMT R9, R48, 0x7632, R9 ;  /* 0x0000763230097816 */ /* 0x001fe20000000009 */
[----:B------:R-:W-:Y:S01]  /*32a0*/  STG.E.U16 [R12.64], R52 ;  /* 0x000000340c007986 */ /* 0x000fe2000c101504 */
[----:B------:R-:W-:Y:S01]  /*32b0*/  PRMT R8, R53, 0x7632, R8 ;  /* 0x0000763235087816 */ /* 0x000fe20000000008 */
[----:B------:R-:W-:Y:S01]  /*32c0*/  FFMA R24, R3, 0.69314718246459960938, R24 ;  /* 0x3f31721803187823 */ /* 0x000fe20000000018 */
[----:B-1----:R-:W-:Y:S01]  /*32d0*/  PRMT R7, R52, 0x7632, R7 ;  /* 0x0000763234077816 */ /* 0x002fe20000000007 */
[----:B------:R0:W-:Y:S01]  /*32e0*/  STG.E.U16 [R16.64], R2 ;  /* 0x0000000210007986 */ /* 0x0001e2000c101504 */
[----:B------:R-:W-:-:S02]  /*32f0*/  PRMT R6, R29, 0x7632, R6 ;  /* 0x000076321d067816 */ /* 0x000fc40000000006 */
[----:B--2---:R-:W-:Y:S01]  /*3300*/  PRMT R5, R50, 0x7632, R5 ;  /* 0x0000763232057816 */ /* 0x004fe20000000005 */
[----:B------:R1:W-:Y:S01]  /*3310*/  STG.E.U16 [R18.64], R9 ;  /* 0x0000000912007986 */ /* 0x0003e2000c101504 */
[----:B------:R-:W-:-:S03]  /*3320*/  PRMT R4, R51, 0x7632, R4 ;  /* 0x0000763233047816 */ /* 0x000fc60000000004 */
[----:B------:R2:W-:Y:S04]  /*3330*/  STG.E.U16 [R20.64], R5 ;  /* 0x0000000514007986 */ /* 0x0005e8000c101504 */
[----:B------:R2:W-:Y:S01]  /*3340*/  STG.E.U16 [R22.64], R7 ;  /* 0x0000000716007986 */ /* 0x0005e2000c101504 */
[----:B0-----:R-:W-:-:S03]  /*3350*/  FSEL R2, R15, -INF , P2 ;  /* 0xff8000000f027808 */ /* 0x001fc60001000000 */
[----:B------:R2:W-:Y:S01]  /*3360*/  STG.E.U16 [R26.64], R29 ;  /* 0x0000001d1a007986 */ /* 0x0005e2000c101504 */
[----:B-1----:R-:W-:Y:S01]  /*3370*/  PRMT R19, R49, 0x7632, R19 ;  /* 0x0000763231137816 */ /* 0x002fe20000000013 */
[----:B------:R-:W-:Y:S02]  /*3380*/  FFMA R25, R2, 0.69314718246459960938, R45 ;  /* 0x3f31721802197823 */ /* 0x000fe4000000002d */
[----:B------:R2:W-:Y:S04]  /*3390*/  STG.E.U16 [R30.64], R49 ;  /* 0x000000311e007986 */ /* 0x0005e8000c101504 */
[----:B------:R2:W-:Y:S04]  /*33a0*/  STG.E.U16 [R32.64], R51 ;  /* 0x0000003320007986 */ /* 0x0005e8000c101504 */
[----:B------:R2:W-:Y:S04]  /*33b0*/  STG.E.U16 [R34.64], R53 ;  /* 0x0000003522007986 */ /* 0x0005e8000c101504 */
[----:B------:R2:W-:Y:S04]  /*33c0*/  STG.E.U16 [R36.64], R6 ;  /* 0x0000000624007986 */ /* 0x0005e8000c101504 */
[----:B------:R2:W-:Y:S04]  /*33d0*/  STG.E.U16 [R38.64], R19 ;  /* 0x0000001326007986 */ /* 0x0005e8000c101504 */
[----:B------:R2:W-:Y:S04]  /*33e0*/  STG.E.U16 [R40.64], R4 ;  /* 0x0000000428007986 */ /* 0x0005e8000c101504 */
[----:B------:R2:W-:Y:S04]  /*33f0*/  STG.E.U16 [R10.64], R8 ;  /* 0x000000080a007986 */ /* 0x0005e8000c101504 */
[----:B------:R-:W-:Y:S06]  /*3400*/  BAR.SYNC.DEFER_BLOCKING 0x0 ;  /* 0x0000000000007b1d */ /* 0x000fec0000010000 */
[----:B------:R2:W-:Y:S04]  /*3410*/  STS.64 [R121], R24 ;  /* 0x0000001879007388 */ /* 0x0005e80000000a00 */
[----:B------:R-:W-:Y:S06]  /*3420*/  BAR.SYNC.DEFER_BLOCKING 0x0 ;  /* 0x0000000000007b1d */ /* 0x000fec0000010000 */
[----:B------:R-:W-:Y:S05]  /*3430*/  @P0 EXIT ;  /* 0x000000000000094d */ /* 0x000fea0003800000 */
[----:B--2---:R-:W0:Y:S01]  /*3440*/  LDS R5, [R0] ;  /* 0x0000000000057984 */ /* 0x004e220000000800 */
[----:B------:R-:W-:Y:S01]  /*3450*/  IMAD R123, R123, c[0x0][0x1cc], RZ ;  /* 0x000073007b7b7a24 */ /* 0x000fe200078e02ff */
[C---:B------:R-:W-:Y:S01]  /*3460*/  SHF.L.U32 R3, R116.reuse, 0x2, RZ ;  /* 0x0000000274037819 */ /* 0x040fe200000006ff */
[----:B------:R-:W-:-:S03]  /*3470*/  IMAD.HI R116, R116, 0x4, RZ ;  /* 0x0000000474747827 */ /* 0x000fc600078e02ff */
[C---:B------:R-:W-:Y:S01]  /*3480*/  SHF.L.U32 R2, R123.reuse, 0x2, RZ ;  /* 0x000000027b027819 */ /* 0x040fe200000006ff */
[----:B------:R-:W-:-:S03]  /*3490*/  IMAD.HI R123, R123, 0x4, RZ ;  /* 0x000000047b7b7827 */ /* 0x000fc600078e02ff */
[----:B------:R-:W-:-:S04]  /*34a0*/  IADD3 R2, P0, P1, R3, c[0x0][0x180], R2 ;  /* 0x0000600003027a10 */ /* 0x000fc8000791e002 */
[----:B------:R-:W-:-:S05]  /*34b0*/  IADD3.X R3, R116, c[0x0][0x184], R123, P0, P1 ;  /* 0x0000610074037a10 */ /* 0x000fca00007e247b */
[----:B0-----:R-:W-:Y:S01]  /*34c0*/  STG.E [R2.64], R5 ;  /* 0x0000000502007986 */ /* 0x001fe2000c101904 */
[----:B------:R-:W-:Y:S05]  /*34d0*/  EXIT ;  /* 0x000000000000794d */ /* 0x000fea0003800000 */
.L_x_2:
[----:B------:R-:W-:-:S00]  /*34e0*/  BRA `(.L_x_2) ;  /* 0xfffffff000007947 */ /* 0x000fc0000383ffff */
[----:B------:R-:W-:-:S00]  /*34f0*/  NOP ;  /* 0x0000000000007918 */ /* 0x000fc00000000000 */
        /* <DEDUP_REMOVED lines=8> */
.L_x_3:


//--------------------- .nv.global.init           --------------------------
	.section	.nv.global.init,"aw",@progbits
.nv.global.init:
	.type		_$_str,@object
	.size		_$_str,(.L_0 - _$_str)
_$_str:
        /*0000*/ 	.byte	0x5f, 0x5f, 0x43, 0x55, 0x44, 0x41, 0x5f, 0x46, 0x54, 0x5a, 0x00
.L_0:


//--------------------- .nv.shared.attn_fwd       --------------------------
	.section	.nv.shared.attn_fwd,"aw",@nobits
	.sectionflags	@""
	.align	16
